	.target	sm_100a

	.elftype	@"ET_EXEC"


//--------------------- .note.nv.tkinfo           --------------------------
	.section	.note.nv.tkinfo,"",@"SHT_NOTE"
	.sectionflags	@"SHF_NOTE_NV_TKINFO"
	.tkinfo
        /*0018*/ 	.word	0x00000002
        /*0030*/ 	.string	""
        /*0030*/ 	.string	"ptxas"
        /*0030*/ 	.string	"Cuda compilation tools, release 13.0, V13.0.88"
        /*0030*/ 	.string	"Build cuda_13.0.r13.0/compiler.36424714_0"
        /*0030*/ 	.string	"-arch sm_100a -m 64 "



//--------------------- .note.nv.cuinfo           --------------------------
	.section	.note.nv.cuinfo,"",@"SHT_NOTE"
	.sectionflags	@"SHF_NOTE_NV_CUINFO"
        /*0018*/ 	.short	0x0002
        /*001a*/ 	.short	0x0064
        /*001c*/ 	.short	0x0082
	.zero		2


//--------------------- .nv.info                  --------------------------
	.section	.nv.info,"",@"SHT_CUDA_INFO"
	.align	4


	//----- nvinfo : EIATTR_REGCOUNT
	.align		4
        /*0000*/ 	.byte	0x04, 0x2f
        /*0002*/ 	.short	(.L_19 - .L_18)
	.align		4
.L_18:
        /*0004*/ 	.word	index@(_ZN7cutlass13device_kernelINS_4conv6kernel13ConvUniversalINS1_16ConvProblemShapeILNS1_8OperatorE1ELi2EEENS1_10collective14CollectiveConvINS1_47MainloopSm100TmaUmmaWarpSpecializedImplicitGemmILS5_1ELi17ELi2ELi1ELi2EN4cute5tupleIJNSA_1CILi1EEESD_SD_EEEEENSB_IJNSC_ILi128EEENSC_ILi64EEENSB_IJSH_EEEEEENS_12float_e4m3_tESK_NSA_8TiledMMAINSA_8MMA_AtomIJNSA_10MMA_TraitsINSA_19SM100_MMA_F8F6F4_SSEJSK_SK_fSG_SH_NSA_17integral_constantINSA_4UMMA5MajorELSR_0EEENSP_ISR_LSR_1EEENSP_INSQ_7ScaleInELSU_0EEESV_EEEEEENSA_6LayoutISE_NSB_IJNSC_ILi0EEESZ_SZ_EEEEENSB_IJNSA_10UnderscoreES12_S12_EEEEENS7_6detail27Sm100ImplicitGemmTileTraitsINSA_20SM90_TMA_LOAD_IM2COLENSA_14ComposedLayoutINSA_7SwizzleILi2ELi4ELi3EEENSA_18smem_ptr_flag_bitsILi8EEENSY_INSB_IJNSC_ILi8EEESH_EEENSB_IJSH_SD_EEEEEEEvEENS16_INSA_13SM90_TMA_LOADENS18_IS1A_S1C_NSY_INSB_IJSH_S1D_EEENSB_IJSD_SH_EEEEEEEvEEEENS_8epilogue10collective18CollectiveEpilogueINS1Q_23Sm100TmaWarpSpecializedILi1ELi1ELi64ELb0ELb0EEEJSJ_NSB_IJNSY_ISG_SD_EENSY_ISH_SD_EEEEESK_NSB_IJNSB_IJlllEEESD_SZ_EEESK_S1Z_NS1Q_6fusion15FusionCallbacksIS1U_NS20_17LinearCombinationISK_fSK_fLNS_15FloatRoundStyleE2EEESJ_S1X_JEEENSA_5SM1004TMEM4LOAD26SM100_TMEM_LOAD_32dp32b64xES17_S1H_NSA_39AutoVectorizingCopyWithAssumedAlignmentILi128EEENSA_21SM90_TMA_STORE_IM2COLES1H_S2B_S2B_EEEvvEEEEvNT_6ParamsE)
        /*0008*/ 	.word	0x000000bf


	//----- nvinfo : EIATTR_FRAME_SIZE
	.align		4
.L_19:
        /*000c*/ 	.byte	0x04, 0x11
        /*000e*/ 	.short	(.L_21 - .L_20)
	.align		4
.L_20:
        /*0010*/ 	.word	index@($__internal_2_$__cuda_sm10x_tcgen05_guardrail_trap_unallocated_columns_being_dealloced)
        /*0014*/ 	.word	0x00000008


	//----- nvinfo : EIATTR_FRAME_SIZE
	.align		4
.L_21:
        /*0018*/ 	.byte	0x04, 0x11
        /*001a*/ 	.short	(.L_23 - .L_22)
	.align		4
.L_22:
        /*001c*/ 	.word	index@($__internal_1_$__cuda_sm10x_tcgen05_guardrail_trap_phase_invalid_during_alloc)
        /*0020*/ 	.word	0x00000008


	//----- nvinfo : EIATTR_FRAME_SIZE
	.align		4
.L_23:
        /*0024*/ 	.byte	0x04, 0x11
        /*0026*/ 	.short	(.L_25 - .L_24)
	.align		4
.L_24:
        /*0028*/ 	.word	index@($__internal_0_$__cuda_sm10x_tcgen05_guardrail_trap_col_being_dealloced_not_returned_by_alloc)
        /*002c*/ 	.word	0x00000008


	//----- nvinfo : EIATTR_FRAME_SIZE
	.align		4
.L_25:
        /*0030*/ 	.byte	0x04, 0x11
        /*0032*/ 	.short	(.L_27 - .L_26)
	.align		4
.L_26:
        /*0034*/ 	.word	index@(_ZN7cutlass13device_kernelINS_4conv6kernel13ConvUniversalINS1_16ConvProblemShapeILNS1_8OperatorE1ELi2EEENS1_10collective14CollectiveConvINS1_47MainloopSm100TmaUmmaWarpSpecializedImplicitGemmILS5_1ELi17ELi2ELi1ELi2EN4cute5tupleIJNSA_1CILi1EEESD_SD_EEEEENSB_IJNSC_ILi128EEENSC_ILi64EEENSB_IJSH_EEEEEENS_12float_e4m3_tESK_NSA_8TiledMMAINSA_8MMA_AtomIJNSA_10MMA_TraitsINSA_19SM100_MMA_F8F6F4_SSEJSK_SK_fSG_SH_NSA_17integral_constantINSA_4UMMA5MajorELSR_0EEENSP_ISR_LSR_1EEENSP_INSQ_7ScaleInELSU_0EEESV_EEEEEENSA_6LayoutISE_NSB_IJNSC_ILi0EEESZ_SZ_EEEEENSB_IJNSA_10UnderscoreES12_S12_EEEEENS7_6detail27Sm100ImplicitGemmTileTraitsINSA_20SM90_TMA_LOAD_IM2COLENSA_14ComposedLayoutINSA_7SwizzleILi2ELi4ELi3EEENSA_18smem_ptr_flag_bitsILi8EEENSY_INSB_IJNSC_ILi8EEESH_EEENSB_IJSH_SD_EEEEEEEvEENS16_INSA_13SM90_TMA_LOADENS18_IS1A_S1C_NSY_INSB_IJSH_S1D_EEENSB_IJSD_SH_EEEEEEEvEEEENS_8epilogue10collective18CollectiveEpilogueINS1Q_23Sm100TmaWarpSpecializedILi1ELi1ELi64ELb0ELb0EEEJSJ_NSB_IJNSY_ISG_SD_EENSY_ISH_SD_EEEEESK_NSB_IJNSB_IJlllEEESD_SZ_EEESK_S1Z_NS1Q_6fusion15FusionCallbacksIS1U_NS20_17LinearCombinationISK_fSK_fLNS_15FloatRoundStyleE2EEESJ_S1X_JEEENSA_5SM1004TMEM4LOAD26SM100_TMEM_LOAD_32dp32b64xES17_S1H_NSA_39AutoVectorizingCopyWithAssumedAlignmentILi128EEENSA_21SM90_TMA_STORE_IM2COLES1H_S2B_S2B_EEEvvEEEEvNT_6ParamsE)
        /*0038*/ 	.word	0x00000008


	//----- nvinfo : EIATTR_MIN_STACK_SIZE
	.align		4
.L_27:
        /*003c*/ 	.byte	0x04, 0x12
        /*003e*/ 	.short	(.L_29 - .L_28)
	.align		4
.L_28:
        /*0040*/ 	.word	index@(_ZN7cutlass13device_kernelINS_4conv6kernel13ConvUniversalINS1_16ConvProblemShapeILNS1_8OperatorE1ELi2EEENS1_10collective14CollectiveConvINS1_47MainloopSm100TmaUmmaWarpSpecializedImplicitGemmILS5_1ELi17ELi2ELi1ELi2EN4cute5tupleIJNSA_1CILi1EEESD_SD_EEEEENSB_IJNSC_ILi128EEENSC_ILi64EEENSB_IJSH_EEEEEENS_12float_e4m3_tESK_NSA_8TiledMMAINSA_8MMA_AtomIJNSA_10MMA_TraitsINSA_19SM100_MMA_F8F6F4_SSEJSK_SK_fSG_SH_NSA_17integral_constantINSA_4UMMA5MajorELSR_0EEENSP_ISR_LSR_1EEENSP_INSQ_7ScaleInELSU_0EEESV_EEEEEENSA_6LayoutISE_NSB_IJNSC_ILi0EEESZ_SZ_EEEEENSB_IJNSA_10UnderscoreES12_S12_EEEEENS7_6detail27Sm100ImplicitGemmTileTraitsINSA_20SM90_TMA_LOAD_IM2COLENSA_14ComposedLayoutINSA_7SwizzleILi2ELi4ELi3EEENSA_18smem_ptr_flag_bitsILi8EEENSY_INSB_IJNSC_ILi8EEESH_EEENSB_IJSH_SD_EEEEEEEvEENS16_INSA_13SM90_TMA_LOADENS18_IS1A_S1C_NSY_INSB_IJSH_S1D_EEENSB_IJSD_SH_EEEEEEEvEEEENS_8epilogue10collective18CollectiveEpilogueINS1Q_23Sm100TmaWarpSpecializedILi1ELi1ELi64ELb0ELb0EEEJSJ_NSB_IJNSY_ISG_SD_EENSY_ISH_SD_EEEEESK_NSB_IJNSB_IJlllEEESD_SZ_EEESK_S1Z_NS1Q_6fusion15FusionCallbacksIS1U_NS20_17LinearCombinationISK_fSK_fLNS_15FloatRoundStyleE2EEESJ_S1X_JEEENSA_5SM1004TMEM4LOAD26SM100_TMEM_LOAD_32dp32b64xES17_S1H_NSA_39AutoVectorizingCopyWithAssumedAlignmentILi128EEENSA_21SM90_TMA_STORE_IM2COLES1H_S2B_S2B_EEEvvEEEEvNT_6ParamsE)
        /*0044*/ 	.word	0x00000008
.L_29:


//--------------------- .nv.compat                --------------------------
	.section	.nv.compat,"",@"SHT_CUDA_COMPAT_INFO"
	.align	4
        /*0000*/ 	.byte	0x02, 0x09, 0x01, 0x00, 0x02, 0x02, 0x02, 0x00, 0x02, 0x05, 0x05, 0x00, 0x03, 0x07, 0x01, 0x01
        /*0010*/ 	.byte	0x02, 0x03, 0x01, 0x00, 0x02, 0x06, 0x01, 0x00, 0x04, 0x0b, 0x08, 0x00, 0x09, 0x00, 0x00, 0x00
        /*0020*/ 	.byte	0x00, 0x00, 0x00, 0x00


//--------------------- .nv.info._ZN7cutlass13device_kernelINS_4conv6kernel13ConvUniversalINS1_16ConvProblemShapeILNS1_8OperatorE1ELi2EEENS1_10collective14CollectiveConvINS1_47MainloopSm100TmaUmmaWarpSpecializedImplicitGemmILS5_1ELi17ELi2ELi1ELi2EN4cute5tupleIJNSA_1CILi1EEESD_SD_EEEEENSB_IJNSC_ILi128EEENSC_ILi64EEENSB_IJSH_EEEEEENS_12float_e4m3_tESK_NSA_8TiledMMAINSA_8MMA_AtomIJNSA_10MMA_TraitsINSA_19SM100_MMA_F8F6F4_SSEJSK_SK_fSG_SH_NSA_17integral_constantINSA_4UMMA5MajorELSR_0EEENSP_ISR_LSR_1EEENSP_INSQ_7ScaleInELSU_0EEESV_EEEEEENSA_6LayoutISE_NSB_IJNSC_ILi0EEESZ_SZ_EEEEENSB_IJNSA_10UnderscoreES12_S12_EEEEENS7_6detail27Sm100ImplicitGemmTileTraitsINSA_20SM90_TMA_LOAD_IM2COLENSA_14ComposedLayoutINSA_7SwizzleILi2ELi4ELi3EEENSA_18smem_ptr_flag_bitsILi8EEENSY_INSB_IJNSC_ILi8EEESH_EEENSB_IJSH_SD_EEEEEEEvEENS16_INSA_13SM90_TMA_LOADENS18_IS1A_S1C_NSY_INSB_IJSH_S1D_EEENSB_IJSD_SH_EEEEEEEvEEEENS_8epilogue10collective18CollectiveEpilogueINS1Q_23Sm100TmaWarpSpecializedILi1ELi1ELi64ELb0ELb0EEEJSJ_NSB_IJNSY_ISG_SD_EENSY_ISH_SD_EEEEESK_NSB_IJNSB_IJlllEEESD_SZ_EEESK_S1Z_NS1Q_6fusion15FusionCallbacksIS1U_NS20_17LinearCombinationISK_fSK_fLNS_15FloatRoundStyleE2EEESJ_S1X_JEEENSA_5SM1004TMEM4LOAD26SM100_TMEM_LOAD_32dp32b64xES17_S1H_NSA_39AutoVectorizingCopyWithAssumedAlignmentILi128EEENSA_21SM90_TMA_STORE_IM2COLES1H_S2B_S2B_EEEvvEEEEvNT_6ParamsE --------------------------
	.section	.nv.info._ZN7cutlass13device_kernelINS_4conv6kernel13ConvUniversalINS1_16ConvProblemShapeILNS1_8OperatorE1ELi2EEENS1_10collective14CollectiveConvINS1_47MainloopSm100TmaUmmaWarpSpecializedImplicitGemmILS5_1ELi17ELi2ELi1ELi2EN4cute5tupleIJNSA_1CILi1EEESD_SD_EEEEENSB_IJNSC_ILi128EEENSC_ILi64EEENSB_IJSH_EEEEEENS_12float_e4m3_tESK_NSA_8TiledMMAINSA_8MMA_AtomIJNSA_10MMA_TraitsINSA_19SM100_MMA_F8F6F4_SSEJSK_SK_fSG_SH_NSA_17integral_constantINSA_4UMMA5MajorELSR_0EEENSP_ISR_LSR_1EEENSP_INSQ_7ScaleInELSU_0EEESV_EEEEEENSA_6LayoutISE_NSB_IJNSC_ILi0EEESZ_SZ_EEEEENSB_IJNSA_10UnderscoreES12_S12_EEEEENS7_6detail27Sm100ImplicitGemmTileTraitsINSA_20SM90_TMA_LOAD_IM2COLENSA_14ComposedLayoutINSA_7SwizzleILi2ELi4ELi3EEENSA_18smem_ptr_flag_bitsILi8EEENSY_INSB_IJNSC_ILi8EEESH_EEENSB_IJSH_SD_EEEEEEEvEENS16_INSA_13SM90_TMA_LOADENS18_IS1A_S1C_NSY_INSB_IJSH_S1D_EEENSB_IJSD_SH_EEEEEEEvEEEENS_8epilogue10collective18CollectiveEpilogueINS1Q_23Sm100TmaWarpSpecializedILi1ELi1ELi64ELb0ELb0EEEJSJ_NSB_IJNSY_ISG_SD_EENSY_ISH_SD_EEEEESK_NSB_IJNSB_IJlllEEESD_SZ_EEESK_S1Z_NS1Q_6fusion15FusionCallbacksIS1U_NS20_17LinearCombinationISK_fSK_fLNS_15FloatRoundStyleE2EEESJ_S1X_JEEENSA_5SM1004TMEM4LOAD26SM100_TMEM_LOAD_32dp32b64xES17_S1H_NSA_39AutoVectorizingCopyWithAssumedAlignmentILi128EEENSA_21SM90_TMA_STORE_IM2COLES1H_S2B_S2B_EEEvvEEEEvNT_6ParamsE,"",@"SHT_CUDA_INFO"
	.sectionflags	@""
	.align	4


	//----- nvinfo : EIATTR_CUDA_API_VERSION
	.align		4
        /*0000*/ 	.byte	0x04, 0x37
        /*0002*/ 	.short	(.L_31 - .L_30)
.L_30:
        /*0004*/ 	.word	0x00000082


	//----- nvinfo : EIATTR_KPARAM_INFO
	.align		4
.L_31:
        /*0008*/ 	.byte	0x04, 0x17
        /*000a*/ 	.short	(.L_33 - .L_32)
.L_32:
        /*000c*/ 	.word	0x00000000
        /*0010*/ 	.short	0x0000
        /*0012*/ 	.short	0x0000
        /*0014*/ 	.byte	0x00, 0xf0, 0x01, 0x20


	//----- nvinfo : EIATTR_AT_ENTRY_FRAGMENTS
	.align		4
.L_33:
        /*0018*/ 	.byte	0x04, 0x4f
        /*001a*/ 	.short	(.L_35 - .L_34)


	//   ....[0]....
.L_34:
        /*001c*/ 	.word	0x00000006


	//----- nvinfo : EIATTR_RESERVED_SMEM_USED
	.align		4
.L_35:
        /*0020*/ 	.byte	0x01, 0x41
	.zero		2


	//----- nvinfo : EIATTR_SPARSE_MMA_MASK
	.align		4
        /*0024*/ 	.byte	0x03, 0x50
        /*0026*/ 	.short	0x0000


	//----- nvinfo : EIATTR_TCGEN05_1CTA_USED
	.align		4
        /*0028*/ 	.byte	0x01, 0x51
	.zero		2


	//----- nvinfo : EIATTR_MAXREG_COUNT
	.align		4
        /*002c*/ 	.byte	0x03, 0x1b
        /*002e*/ 	.short	0x00ff


	//----- nvinfo : EIATTR_NUM_BARRIERS
	.align		4
        /*0030*/ 	.byte	0x02, 0x4c
        /*0032*/ 	.byte	0x07
	.zero		1


	//----- nvinfo : EIATTR_EXTERNS
	.align		4
        /*0034*/ 	.byte	0x04, 0x0f
        /*0036*/ 	.short	(.L_37 - .L_36)


	//   ....[0]....
	.align		4
.L_36:
        /*0038*/ 	.word	index@(__assertfail)


	//----- nvinfo : EIATTR_MERCURY_ISA_VERSION
	.align		4
.L_37:
        /*003c*/ 	.byte	0x03, 0x5f
        /*003e*/ 	.short	0x0101


	//----- nvinfo : EIATTR_INT_WARP_WIDE_INSTR_OFFSETS
	.align		4
        /*0040*/ 	.byte	0x04, 0x31
        /*0042*/ 	.short	(.L_39 - .L_38)


	//   ....[0]....
.L_38:
        /*0044*/ 	.word	0x00004160


	//   ....[1]....
        /*0048*/ 	.word	0x00004180


	//   ....[2]....
        /*004c*/ 	.word	0x000041b0


	//   ....[3]....
        /*0050*/ 	.word	0x00004b40


	//   ....[4]....
        /*0054*/ 	.word	0x00004d40


	//----- nvinfo : EIATTR_COOP_GROUP_MASK_REGIDS
	.align		4
.L_39:
        /*0058*/ 	.byte	0x04, 0x29
        /*005a*/ 	.short	(.L_41 - .L_40)


	//   ....[0]....
.L_40:
        /*005c*/ 	.word	0xffffffff


	//   ....[1]....
        /*0060*/ 	.word	0xffffffff


	//   ....[2]....
        /*0064*/ 	.word	0xffffffff


	//   ....[3]....
        /*0068*/ 	.word	0xffffffff


	//   ....[4]....
        /*006c*/ 	.word	0xffffffff


	//   ....[5]....
        /*0070*/ 	.word	0xffffffff


	//   ....[6]....
        /*0074*/ 	.word	0xffffffff


	//   ....[7]....
        /*0078*/ 	.word	0xffffffff


	//   ....[8]....
        /*007c*/ 	.word	0xffffffff


	//   ....[9]....
        /*0080*/ 	.word	0xffffffff


	//   ....[10]....
        /*0084*/ 	.word	0xffffffff


	//   ....[11]....
        /*0088*/ 	.word	0xffffffff


	//----- nvinfo : EIATTR_COOP_GROUP_INSTR_OFFSETS
	.align		4
.L_41:
        /*008c*/ 	.byte	0x04, 0x28
        /*008e*/ 	.short	(.L_43 - .L_42)


	//   ....[0]....
.L_42:
        /*0090*/ 	.word	0x000000a0


	//   ....[1]....
        /*0094*/ 	.word	0x00000510


	//   ....[2]....
        /*0098*/ 	.word	0x00000850


	//   ....[3]....
        /*009c*/ 	.word	0x00000990


	//   ....[4]....
        /*00a0*/ 	.word	0x00000a90


	//   ....[5]....
        /*00a4*/ 	.word	0x00000be0


	//   ....[6]....
        /*00a8*/ 	.word	0x00002280


	//   ....[7]....
        /*00ac*/ 	.word	0x000035d0


	//   ....[8]....
        /*00b0*/ 	.word	0x000037e0


	//   ....[9]....
        /*00b4*/ 	.word	0x00003810


	//   ....[10]....
        /*00b8*/ 	.word	0x00004040


	//   ....[11]....
        /*00bc*/ 	.word	0x00004280


	//----- nvinfo : EIATTR_VRC_CTA_INIT_COUNT
	.align		4
.L_43:
        /*00c0*/ 	.byte	0x02, 0x4a
        /*00c2*/ 	.byte	0x80
	.zero		1


	//----- nvinfo : EIATTR_SYSCALL_OFFSETS
	.align		4
        /*00c4*/ 	.byte	0x04, 0x46
        /*00c6*/ 	.short	(.L_45 - .L_44)


	//   ....[0]....
.L_44:
        /*00c8*/ 	.word	0x00005740


	//   ....[1]....
        /*00cc*/ 	.word	0x00005880


	//   ....[2]....
        /*00d0*/ 	.word	0x00006010


	//----- nvinfo : EIATTR_MBARRIER_INSTR_OFFSETS
	.align		4
.L_45:
        /*00d4*/ 	.byte	0x04, 0x39
        /*00d6*/ 	.short	(.L_47 - .L_46)


	//   ....[0]....
.L_46:
        /*00d8*/ 	.word	0x00000610
        /*00dc*/ 	.word	0x000000ff
        /*00e0*/ 	.word	0x00000000
        /*00e4*/ 	.short	0x0100
        /*00e6*/ 	.byte	0x05
	.zero		1


	//   ....[1]....
        /*00e8*/ 	.word	0x00000620
        /*00ec*/ 	.word	0x000000ff
        /*00f0*/ 	.word	0x00000088
        /*00f4*/ 	.short	0x0100
        /*00f6*/ 	.byte	0x05
	.zero		1


	//   ....[2]....
        /*00f8*/ 	.word	0x00000630
        /*00fc*/ 	.word	0x000000ff
        /*0100*/ 	.word	0x00000008
        /*0104*/ 	.short	0x0100
        /*0106*/ 	.byte	0x05
	.zero		1


	//   ....[3]....
        /*0108*/ 	.word	0x00000640
        /*010c*/ 	.word	0x000000ff
        /*0110*/ 	.word	0x00000090
        /*0114*/ 	.short	0x0100
        /*0116*/ 	.byte	0x05
	.zero		1


	//   ....[4]....
        /*0118*/ 	.word	0x00000650
        /*011c*/ 	.word	0x000000ff
        /*0120*/ 	.word	0x00000010
        /*0124*/ 	.short	0x0100
        /*0126*/ 	.byte	0x05
	.zero		1


	//   ....[5]....
        /*0128*/ 	.word	0x00000660
        /*012c*/ 	.word	0x000000ff
        /*0130*/ 	.word	0x00000098
        /*0134*/ 	.short	0x0100
        /*0136*/ 	.byte	0x05
	.zero		1


	//   ....[6]....
        /*0138*/ 	.word	0x00000670
        /*013c*/ 	.word	0x000000ff
        /*0140*/ 	.word	0x00000018
        /*0144*/ 	.short	0x0100
        /*0146*/ 	.byte	0x05
	.zero		1


	//   ....[7]....
        /*0148*/ 	.word	0x00000680
        /*014c*/ 	.word	0x000000ff
        /*0150*/ 	.word	0x000000a0
        /*0154*/ 	.short	0x0100
        /*0156*/ 	.byte	0x05
	.zero		1


	//   ....[8]....
        /*0158*/ 	.word	0x00000690
        /*015c*/ 	.word	0x000000ff
        /*0160*/ 	.word	0x00000020
        /*0164*/ 	.short	0x0100
        /*0166*/ 	.byte	0x05
	.zero		1


	//   ....[9]....
        /*0168*/ 	.word	0x000006a0
        /*016c*/ 	.word	0x000000ff
        /*0170*/ 	.word	0x000000a8
        /*0174*/ 	.short	0x0100
        /*0176*/ 	.byte	0x05
	.zero		1


	//   ....[10]....
        /*0178*/ 	.word	0x000006b0
        /*017c*/ 	.word	0x000000ff
        /*0180*/ 	.word	0x00000028
        /*0184*/ 	.short	0x0100
        /*0186*/ 	.byte	0x05
	.zero		1


	//   ....[11]....
        /*0188*/ 	.word	0x000006c0
        /*018c*/ 	.word	0x000000ff
        /*0190*/ 	.word	0x000000b0
        /*0194*/ 	.short	0x0100
        /*0196*/ 	.byte	0x05
	.zero		1


	//   ....[12]....
        /*0198*/ 	.word	0x000006d0
        /*019c*/ 	.word	0x000000ff
        /*01a0*/ 	.word	0x00000030
        /*01a4*/ 	.short	0x0100
        /*01a6*/ 	.byte	0x05
	.zero		1


	//   ....[13]....
        /*01a8*/ 	.word	0x000006e0
        /*01ac*/ 	.word	0x000000ff
        /*01b0*/ 	.word	0x000000b8
        /*01b4*/ 	.short	0x0100
        /*01b6*/ 	.byte	0x05
	.zero		1


	//   ....[14]....
        /*01b8*/ 	.word	0x000006f0
        /*01bc*/ 	.word	0x000000ff
        /*01c0*/ 	.word	0x00000038
        /*01c4*/ 	.short	0x0100
        /*01c6*/ 	.byte	0x05
	.zero		1


	//   ....[15]....
        /*01c8*/ 	.word	0x00000700
        /*01cc*/ 	.word	0x000000ff
        /*01d0*/ 	.word	0x000000c0
        /*01d4*/ 	.short	0x0100
        /*01d6*/ 	.byte	0x05
	.zero		1


	//   ....[16]....
        /*01d8*/ 	.word	0x00000710
        /*01dc*/ 	.word	0x000000ff
        /*01e0*/ 	.word	0x00000040
        /*01e4*/ 	.short	0x0100
        /*01e6*/ 	.byte	0x05
	.zero		1


	//   ....[17]....
        /*01e8*/ 	.word	0x00000720
        /*01ec*/ 	.word	0x000000ff
        /*01f0*/ 	.word	0x000000c8
        /*01f4*/ 	.short	0x0100
        /*01f6*/ 	.byte	0x05
	.zero		1


	//   ....[18]....
        /*01f8*/ 	.word	0x00000730
        /*01fc*/ 	.word	0x000000ff
        /*0200*/ 	.word	0x00000048
        /*0204*/ 	.short	0x0100
        /*0206*/ 	.byte	0x05
	.zero		1


	//   ....[19]....
        /*0208*/ 	.word	0x00000740
        /*020c*/ 	.word	0x000000ff
        /*0210*/ 	.word	0x000000d0
        /*0214*/ 	.short	0x0100
        /*0216*/ 	.byte	0x05
	.zero		1


	//   ....[20]....
        /*0218*/ 	.word	0x00000750
        /*021c*/ 	.word	0x000000ff
        /*0220*/ 	.word	0x00000050
        /*0224*/ 	.short	0x0100
        /*0226*/ 	.byte	0x05
	.zero		1


	//   ....[21]....
        /*0228*/ 	.word	0x00000760
        /*022c*/ 	.word	0x000000ff
        /*0230*/ 	.word	0x000000d8
        /*0234*/ 	.short	0x0100
        /*0236*/ 	.byte	0x05
	.zero		1


	//   ....[22]....
        /*0238*/ 	.word	0x00000770
        /*023c*/ 	.word	0x000000ff
        /*0240*/ 	.word	0x00000058
        /*0244*/ 	.short	0x0100
        /*0246*/ 	.byte	0x05
	.zero		1


	//   ....[23]....
        /*0248*/ 	.word	0x00000780
        /*024c*/ 	.word	0x000000ff
        /*0250*/ 	.word	0x000000e0
        /*0254*/ 	.short	0x0100
        /*0256*/ 	.byte	0x05
	.zero		1


	//   ....[24]....
        /*0258*/ 	.word	0x00000790
        /*025c*/ 	.word	0x000000ff
        /*0260*/ 	.word	0x00000060
        /*0264*/ 	.short	0x0100
        /*0266*/ 	.byte	0x05
	.zero		1


	//   ....[25]....
        /*0268*/ 	.word	0x000007a0
        /*026c*/ 	.word	0x000000ff
        /*0270*/ 	.word	0x000000e8
        /*0274*/ 	.short	0x0100
        /*0276*/ 	.byte	0x05
	.zero		1


	//   ....[26]....
        /*0278*/ 	.word	0x000007b0
        /*027c*/ 	.word	0x000000ff
        /*0280*/ 	.word	0x00000068
        /*0284*/ 	.short	0x0100
        /*0286*/ 	.byte	0x05
	.zero		1


	//   ....[27]....
        /*0288*/ 	.word	0x000007c0
        /*028c*/ 	.word	0x000000ff
        /*0290*/ 	.word	0x000000f0
        /*0294*/ 	.short	0x0100
        /*0296*/ 	.byte	0x05
	.zero		1


	//   ....[28]....
        /*0298*/ 	.word	0x000007d0
        /*029c*/ 	.word	0x000000ff
        /*02a0*/ 	.word	0x00000070
        /*02a4*/ 	.short	0x0100
        /*02a6*/ 	.byte	0x05
	.zero		1


	//   ....[29]....
        /*02a8*/ 	.word	0x000007e0
        /*02ac*/ 	.word	0x000000ff
        /*02b0*/ 	.word	0x000000f8
        /*02b4*/ 	.short	0x0100
        /*02b6*/ 	.byte	0x05
	.zero		1


	//   ....[30]....
        /*02b8*/ 	.word	0x000007f0
        /*02bc*/ 	.word	0x000000ff
        /*02c0*/ 	.word	0x00000078
        /*02c4*/ 	.short	0x0100
        /*02c6*/ 	.byte	0x05
	.zero		1


	//   ....[31]....
        /*02c8*/ 	.word	0x00000800
        /*02cc*/ 	.word	0x000000ff
        /*02d0*/ 	.word	0x00000100
        /*02d4*/ 	.short	0x0100
        /*02d6*/ 	.byte	0x05
	.zero		1


	//   ....[32]....
        /*02d8*/ 	.word	0x00000810
        /*02dc*/ 	.word	0x000000ff
        /*02e0*/ 	.word	0x00000080
        /*02e4*/ 	.short	0x0100
        /*02e6*/ 	.byte	0x05
	.zero		1


	//   ....[33]....
        /*02e8*/ 	.word	0x00000820
        /*02ec*/ 	.word	0x000000ff
        /*02f0*/ 	.word	0x00000108
        /*02f4*/ 	.short	0x0100
        /*02f6*/ 	.byte	0x05
	.zero		1


	//   ....[34]....
        /*02f8*/ 	.word	0x00000960
        /*02fc*/ 	.word	0x000000ff
        /*0300*/ 	.word	0x00000110
        /*0304*/ 	.short	0x0100
        /*0306*/ 	.byte	0x07
	.zero		1


	//   ....[35]....
        /*0308*/ 	.word	0x00000970
        /*030c*/ 	.word	0x000000ff
        /*0310*/ 	.word	0x00000118
        /*0314*/ 	.short	0x0100
        /*0316*/ 	.byte	0x07
	.zero		1


	//   ....[36]....
        /*0318*/ 	.word	0x00000a60
        /*031c*/ 	.word	0x000000ff
        /*0320*/ 	.word	0x00000120
        /*0324*/ 	.short	0x0100
        /*0326*/ 	.byte	0x05
	.zero		1


	//   ....[37]....
        /*0328*/ 	.word	0x00000a70
        /*032c*/ 	.word	0x000000ff
        /*0330*/ 	.word	0x00000128
        /*0334*/ 	.short	0x0100
        /*0336*/ 	.byte	0x05
	.zero		1


	//   ....[38]....
        /*0338*/ 	.word	0x00000bb0
        /*033c*/ 	.word	0x000000ff
        /*0340*/ 	.word	0x00000130
        /*0344*/ 	.short	0x0100
        /*0346*/ 	.byte	0x05
	.zero		1


	//   ....[39]....
        /*0348*/ 	.word	0x00000bc0
        /*034c*/ 	.word	0x000000ff
        /*0350*/ 	.word	0x00000138
        /*0354*/ 	.short	0x0100
        /*0356*/ 	.byte	0x05
	.zero		1


	//   ....[40]....
        /*0358*/ 	.word	0x00000cf0
        /*035c*/ 	.word	0x000000ff
        /*0360*/ 	.word	0x00000140
        /*0364*/ 	.short	0x0100
        /*0366*/ 	.byte	0x07
	.zero		1


	//   ....[41]....
        /*0368*/ 	.word	0x00000d00
        /*036c*/ 	.word	0x000000ff
        /*0370*/ 	.word	0x00000150
        /*0374*/ 	.short	0x0100
        /*0376*/ 	.byte	0x07
	.zero		1


	//   ....[42]....
        /*0378*/ 	.word	0x00000d10
        /*037c*/ 	.word	0x000000ff
        /*0380*/ 	.word	0x00000148
        /*0384*/ 	.short	0x0100
        /*0386*/ 	.byte	0x07
	.zero		1


	//   ....[43]....
        /*0388*/ 	.word	0x00000d20
        /*038c*/ 	.word	0x000000ff
        /*0390*/ 	.word	0x00000158
        /*0394*/ 	.short	0x0100
        /*0396*/ 	.byte	0x07
	.zero		1


	//   ....[44]....
        /*0398*/ 	.word	0x00001660
        /*039c*/ 	.word	0x000000ff
        /*03a0*/ 	.word	0x00000088
        /*03a4*/ 	.short	0x010a
        /*03a6*/ 	.byte	0x04
	.zero		1


	//   ....[45]....
        /*03a8*/ 	.word	0x00001920
        /*03ac*/ 	.word	0x000000ff
        /*03b0*/ 	.word	0x00000088
        /*03b4*/ 	.short	0x010a
        /*03b6*/ 	.byte	0x09
	.zero		1


	//   ....[46]....
        /*03b8*/ 	.word	0x00001a90
        /*03bc*/ 	.word	0x000000ff
        /*03c0*/ 	.word	0x00000088
        /*03c4*/ 	.short	0x010a
        /*03c6*/ 	.byte	0x08
	.zero		1


	//   ....[47]....
        /*03c8*/ 	.word	0x00001c50
        /*03cc*/ 	.word	0x000000ff
        /*03d0*/ 	.word	0x00000128
        /*03d4*/ 	.short	0x0101
        /*03d6*/ 	.byte	0x16
	.zero		1


	//   ....[48]....
        /*03d8*/ 	.word	0x00001c80
        /*03dc*/ 	.word	0x000000ff
        /*03e0*/ 	.word	0x00000088
        /*03e4*/ 	.short	0x010a
        /*03e6*/ 	.byte	0x04
	.zero		1


	//   ....[49]....
        /*03e8*/ 	.word	0x00001f20
        /*03ec*/ 	.word	0x000000ff
        /*03f0*/ 	.word	0x00000088
        /*03f4*/ 	.short	0x010a
        /*03f6*/ 	.byte	0x11
	.zero		1


	//   ....[50]....
        /*03f8*/ 	.word	0x00002090
        /*03fc*/ 	.word	0x000000ff
        /*0400*/ 	.word	0x00000088
        /*0404*/ 	.short	0x010a
        /*0406*/ 	.byte	0x08
	.zero		1


	//   ....[51]....
        /*0408*/ 	.word	0x00002290
        /*040c*/ 	.word	0x000000ff
        /*0410*/ 	.word	0x00000130
        /*0414*/ 	.short	0x010a
        /*0416*/ 	.byte	0x16
	.zero		1


	//   ....[52]....
        /*0418*/ 	.word	0x00002350
        /*041c*/ 	.word	0x000000ff
        /*0420*/ 	.word	0x00000000
        /*0424*/ 	.short	0x0101
        /*0426*/ 	.byte	0x04
	.zero		1


	//   ....[53]....
        /*0428*/ 	.word	0x00002850
        /*042c*/ 	.word	0x000000ff
        /*0430*/ 	.word	0x00000000
        /*0434*/ 	.short	0x010a
        /*0436*/ 	.byte	0x04
	.zero		1


	//   ....[54]....
        /*0438*/ 	.word	0x000028f0
        /*043c*/ 	.word	0x000000ff
        /*0440*/ 	.word	0x00000000
        /*0444*/ 	.short	0x010a
        /*0446*/ 	.byte	0x04
	.zero		1


	//   ....[55]....
        /*0448*/ 	.word	0x00002990
        /*044c*/ 	.word	0x000000ff
        /*0450*/ 	.word	0x00000000
        /*0454*/ 	.short	0x010a
        /*0456*/ 	.byte	0x04
	.zero		1


	//   ....[56]....
        /*0458*/ 	.word	0x00002a30
        /*045c*/ 	.word	0x000000ff
        /*0460*/ 	.word	0x00000000
        /*0464*/ 	.short	0x010a
        /*0466*/ 	.byte	0x04
	.zero		1


	//   ....[57]....
        /*0468*/ 	.word	0x00002ad0
        /*046c*/ 	.word	0x000000ff
        /*0470*/ 	.word	0x00000000
        /*0474*/ 	.short	0x010a
        /*0476*/ 	.byte	0x04
	.zero		1


	//   ....[58]....
        /*0478*/ 	.word	0x00002b70
        /*047c*/ 	.word	0x000000ff
        /*0480*/ 	.word	0x00000000
        /*0484*/ 	.short	0x010a
        /*0486*/ 	.byte	0x04
	.zero		1


	//   ....[59]....
        /*0488*/ 	.word	0x00002c10
        /*048c*/ 	.word	0x000000ff
        /*0490*/ 	.word	0x00000000
        /*0494*/ 	.short	0x010a
        /*0496*/ 	.byte	0x04
	.zero		1


	//   ....[60]....
        /*0498*/ 	.word	0x00002cb0
        /*049c*/ 	.word	0x000000ff
        /*04a0*/ 	.word	0x00000000
        /*04a4*/ 	.short	0x010a
        /*04a6*/ 	.byte	0x04
	.zero		1


	//   ....[61]....
        /*04a8*/ 	.word	0x00002d50
        /*04ac*/ 	.word	0x000000ff
        /*04b0*/ 	.word	0x00000000
        /*04b4*/ 	.short	0x010a
        /*04b6*/ 	.byte	0x04
	.zero		1


	//   ....[62]....
        /*04b8*/ 	.word	0x00002df0
        /*04bc*/ 	.word	0x000000ff
        /*04c0*/ 	.word	0x00000000
        /*04c4*/ 	.short	0x010a
        /*04c6*/ 	.byte	0x04
	.zero		1


	//   ....[63]....
        /*04c8*/ 	.word	0x00002e90
        /*04cc*/ 	.word	0x000000ff
        /*04d0*/ 	.word	0x00000000
        /*04d4*/ 	.short	0x010a
        /*04d6*/ 	.byte	0x04
	.zero		1


	//   ....[64]....
        /*04d8*/ 	.word	0x00002f30
        /*04dc*/ 	.word	0x000000ff
        /*04e0*/ 	.word	0x00000000
        /*04e4*/ 	.short	0x010a
        /*04e6*/ 	.byte	0x04
	.zero		1


	//   ....[65]....
        /*04e8*/ 	.word	0x00002fd0
        /*04ec*/ 	.word	0x000000ff
        /*04f0*/ 	.word	0x00000000
        /*04f4*/ 	.short	0x010a
        /*04f6*/ 	.byte	0x04
	.zero		1


	//   ....[66]....
        /*04f8*/ 	.word	0x00003070
        /*04fc*/ 	.word	0x000000ff
        /*0500*/ 	.word	0x00000000
        /*0504*/ 	.short	0x010a
        /*0506*/ 	.byte	0x04
	.zero		1


	//   ....[67]....
        /*0508*/ 	.word	0x00003110
        /*050c*/ 	.word	0x000000ff
        /*0510*/ 	.word	0x00000000
        /*0514*/ 	.short	0x010a
        /*0516*/ 	.byte	0x04
	.zero		1


	//   ....[68]....
        /*0518*/ 	.word	0x000031b0
        /*051c*/ 	.word	0x000000ff
        /*0520*/ 	.word	0x00000000
        /*0524*/ 	.short	0x010a
        /*0526*/ 	.byte	0x04
	.zero		1


	//   ....[69]....
        /*0528*/ 	.word	0x00003260
        /*052c*/ 	.word	0x00000000
        /*0530*/ 	.word	0x00000000
        /*0534*/ 	.short	0x010a
        /*0536*/ 	.byte	0xff
	.zero		1


	//   ....[70]....
        /*0538*/ 	.word	0x00003390
        /*053c*/ 	.word	0x000000ff
        /*0540*/ 	.word	0x00000138
        /*0544*/ 	.short	0x010a
        /*0546*/ 	.byte	0x30
	.zero		1


	//   ....[71]....
        /*0548*/ 	.word	0x00003430
        /*054c*/ 	.word	0x000000ff
        /*0550*/ 	.word	0x00000130
        /*0554*/ 	.short	0x010a
        /*0556*/ 	.byte	0x30
	.zero		1


	//   ....[72]....
        /*0558*/ 	.word	0x000034d0
        /*055c*/ 	.word	0x000000ff
        /*0560*/ 	.word	0x00000000
        /*0564*/ 	.short	0x0101
        /*0566*/ 	.byte	0x06
	.zero		1


	//   ....[73]....
        /*0568*/ 	.word	0x00003510
        /*056c*/ 	.word	0x000000ff
        /*0570*/ 	.word	0x00000138
        /*0574*/ 	.short	0x0106
        /*0576*/ 	.byte	0x30
	.zero		1


	//   ....[74]....
        /*0578*/ 	.word	0x00003550
        /*057c*/ 	.word	0x00000000
        /*0580*/ 	.word	0x00000138
        /*0584*/ 	.short	0x010a
        /*0586*/ 	.byte	0xff
	.zero		1


	//   ....[75]....
        /*0588*/ 	.word	0x00003a50
        /*058c*/ 	.word	0x000000ff
        /*0590*/ 	.word	0x00000130
        /*0594*/ 	.short	0x010a
        /*0596*/ 	.byte	0x06
	.zero		1


	//   ....[76]....
        /*0598*/ 	.word	0x00003b00
        /*059c*/ 	.word	0x000000ff
        /*05a0*/ 	.word	0x00000000
        /*05a4*/ 	.short	0x0101
        /*05a6*/ 	.byte	0x05
	.zero		1


	//   ....[77]....
        /*05a8*/ 	.word	0x00003b10
        /*05ac*/ 	.word	0x000000ff
        /*05b0*/ 	.word	0x00000150
        /*05b4*/ 	.short	0x010a
        /*05b6*/ 	.byte	0x08
	.zero		1


	//   ....[78]....
        /*05b8*/ 	.word	0x00003ba0
        /*05bc*/ 	.word	0x000000ff
        /*05c0*/ 	.word	0x00000000
        /*05c4*/ 	.short	0x010a
        /*05c6*/ 	.byte	0x04
	.zero		1


	//   ....[79]....
        /*05c8*/ 	.word	0x00003c10
        /*05cc*/ 	.word	0x000000ff
        /*05d0*/ 	.word	0x00000000
        /*05d4*/ 	.short	0x010a
        /*05d6*/ 	.byte	0x07
	.zero		1


	//   ....[80]....
        /*05d8*/ 	.word	0x00003d40
        /*05dc*/ 	.word	0x000000ff
        /*05e0*/ 	.word	0x00000000
        /*05e4*/ 	.short	0x010a
        /*05e6*/ 	.byte	0x04
	.zero		1


	//   ....[81]....
        /*05e8*/ 	.word	0x00003f90
        /*05ec*/ 	.word	0x000000ff
        /*05f0*/ 	.word	0x00000000
        /*05f4*/ 	.short	0x010a
        /*05f6*/ 	.byte	0x05
	.zero		1


	//   ....[82]....
        /*05f8*/ 	.word	0x00004020
        /*05fc*/ 	.word	0x000000ff
        /*0600*/ 	.word	0x00000000
        /*0604*/ 	.short	0x010a
        /*0606*/ 	.byte	0x07
	.zero		1


	//   ....[83]....
        /*0608*/ 	.word	0x00004460
        /*060c*/ 	.word	0x000000ff
        /*0610*/ 	.word	0x00000130
        /*0614*/ 	.short	0x010a
        /*0616*/ 	.byte	0x0e
	.zero		1


	//   ....[84]....
        /*0618*/ 	.word	0x00004550
        /*061c*/ 	.word	0x000000ff
        /*0620*/ 	.word	0x00000000
        /*0624*/ 	.short	0x0101
        /*0626*/ 	.byte	0x10
	.zero		1


	//   ....[85]....
        /*0628*/ 	.word	0x00004870
        /*062c*/ 	.word	0x000000ff
        /*0630*/ 	.word	0x00000128
        /*0634*/ 	.short	0x010a
        /*0636*/ 	.byte	0x0e
	.zero		1


	//   ....[86]....
        /*0638*/ 	.word	0x000049d0
        /*063c*/ 	.word	0x000000ff
        /*0640*/ 	.word	0x00000118
        /*0644*/ 	.short	0x010a
        /*0646*/ 	.byte	0x0e
	.zero		1


	//   ....[87]....
        /*0648*/ 	.word	0x00004d90
        /*064c*/ 	.word	0x000000ff
        /*0650*/ 	.word	0x00000110
        /*0654*/ 	.short	0x010b
        /*0656*/ 	.byte	0x0e
	.zero		1


	//   ....[88]....
        /*0658*/ 	.word	0x00004db0
        /*065c*/ 	.word	0x000000ff
        /*0660*/ 	.word	0x00000000
        /*0664*/ 	.short	0x0101
        /*0666*/ 	.byte	0x30
	.zero		1


	//   ....[89]....
        /*0668*/ 	.word	0x00004df0
        /*066c*/ 	.word	0x00000000
        /*0670*/ 	.word	0x00000118
        /*0674*/ 	.short	0x010a
        /*0676*/ 	.byte	0xff
	.zero		1


	//   ....[90]....
        /*0678*/ 	.word	0x00005140
        /*067c*/ 	.word	0x000000ff
        /*0680*/ 	.word	0x00000130
        /*0684*/ 	.short	0x010a
        /*0686*/ 	.byte	0x2f
	.zero		1


	//   ....[91]....
        /*0688*/ 	.word	0x00005260
        /*068c*/ 	.word	0x000000ff
        /*0690*/ 	.word	0x00000000
        /*0694*/ 	.short	0x0101
        /*0696*/ 	.byte	0x04
	.zero		1


	//   ....[92]....
        /*0698*/ 	.word	0x00005bf0
        /*069c*/ 	.word	0x000000ff
        /*06a0*/ 	.word	0x00000110
        /*06a4*/ 	.short	0x010a
        /*06a6*/ 	.byte	0x2f
	.zero		1


	//   ....[93]....
        /*06a8*/ 	.word	0x00005c00
        /*06ac*/ 	.word	0x00000098
        /*06b0*/ 	.word	0x00000140
        /*06b4*/ 	.short	0x010a
        /*06b6*/ 	.byte	0xff
	.zero		1


	//   ....[94]....
        /*06b8*/ 	.word	0x00005d90
        /*06bc*/ 	.word	0x000000ff
        /*06c0*/ 	.word	0x00000110
        /*06c4*/ 	.short	0x010a
        /*06c6*/ 	.byte	0x2f
	.zero		1


	//   ....[95]....
        /*06c8*/ 	.word	0x00005e90
        /*06cc*/ 	.word	0x000000ff
        /*06d0*/ 	.word	0x00000000
        /*06d4*/ 	.short	0x0101
        /*06d6*/ 	.byte	0x04
	.zero		1


	//   ....[96]....
        /*06d8*/ 	.word	0x00005ef0
        /*06dc*/ 	.word	0x00000098
        /*06e0*/ 	.word	0x00000140
        /*06e4*/ 	.short	0x010a
        /*06e6*/ 	.byte	0xff
	.zero		1


	//   ....[97]....
        /*06e8*/ 	.word	0x000062b0
        /*06ec*/ 	.word	0x000000ff
        /*06f0*/ 	.word	0x00000000
        /*06f4*/ 	.short	0x0101
        /*06f6*/ 	.byte	0x05
	.zero		1


	//   ....[98]....
        /*06f8*/ 	.word	0x00007480
        /*06fc*/ 	.word	0x00000002
        /*0700*/ 	.word	0x00000088
        /*0704*/ 	.short	0x010a
        /*0706*/ 	.byte	0xff
	.zero		1


	//   ....[99]....
        /*0708*/ 	.word	0x000074e0
        /*070c*/ 	.word	0x00000002
        /*0710*/ 	.word	0x00000088
        /*0714*/ 	.short	0x010a
        /*0716*/ 	.byte	0xff
	.zero		1


	//   ....[100]....
        /*0718*/ 	.word	0x00007540
        /*071c*/ 	.word	0x00000002
        /*0720*/ 	.word	0x00000130
        /*0724*/ 	.short	0x010a
        /*0726*/ 	.byte	0xff
	.zero		1


	//   ....[101]....
        /*0728*/ 	.word	0x000075a0
        /*072c*/ 	.word	0x00000000
        /*0730*/ 	.word	0x00000000
        /*0734*/ 	.short	0x010a
        /*0736*/ 	.byte	0xff
	.zero		1


	//   ....[102]....
        /*0738*/ 	.word	0x00007600
        /*073c*/ 	.word	0x00000000
        /*0740*/ 	.word	0x00000000
        /*0744*/ 	.short	0x010a
        /*0746*/ 	.byte	0xff
	.zero		1


	//   ....[103]....
        /*0748*/ 	.word	0x00007660
        /*074c*/ 	.word	0x00000000
        /*0750*/ 	.word	0x00000000
        /*0754*/ 	.short	0x010a
        /*0756*/ 	.byte	0xff
	.zero		1


	//   ....[104]....
        /*0758*/ 	.word	0x000076c0
        /*075c*/ 	.word	0x00000000
        /*0760*/ 	.word	0x00000000
        /*0764*/ 	.short	0x010a
        /*0766*/ 	.byte	0xff
	.zero		1


	//   ....[105]....
        /*0768*/ 	.word	0x00007720
        /*076c*/ 	.word	0x00000000
        /*0770*/ 	.word	0x00000000
        /*0774*/ 	.short	0x010a
        /*0776*/ 	.byte	0xff
	.zero		1


	//   ....[106]....
        /*0778*/ 	.word	0x00007780
        /*077c*/ 	.word	0x00000000
        /*0780*/ 	.word	0x00000000
        /*0784*/ 	.short	0x010a
        /*0786*/ 	.byte	0xff
	.zero		1


	//   ....[107]....
        /*0788*/ 	.word	0x000077e0
        /*078c*/ 	.word	0x00000000
        /*0790*/ 	.word	0x00000000
        /*0794*/ 	.short	0x010a
        /*0796*/ 	.byte	0xff
	.zero		1


	//   ....[108]....
        /*0798*/ 	.word	0x00007840
        /*079c*/ 	.word	0x00000000
        /*07a0*/ 	.word	0x00000000
        /*07a4*/ 	.short	0x010a
        /*07a6*/ 	.byte	0xff
	.zero		1


	//   ....[109]....
        /*07a8*/ 	.word	0x000078a0
        /*07ac*/ 	.word	0x00000000
        /*07b0*/ 	.word	0x00000000
        /*07b4*/ 	.short	0x010a
        /*07b6*/ 	.byte	0xff
	.zero		1


	//   ....[110]....
        /*07b8*/ 	.word	0x00007900
        /*07bc*/ 	.word	0x00000000
        /*07c0*/ 	.word	0x00000000
        /*07c4*/ 	.short	0x010a
        /*07c6*/ 	.byte	0xff
	.zero		1


	//   ....[111]....
        /*07c8*/ 	.word	0x00007960
        /*07cc*/ 	.word	0x00000000
        /*07d0*/ 	.word	0x00000000
        /*07d4*/ 	.short	0x010a
        /*07d6*/ 	.byte	0xff
	.zero		1


	//   ....[112]....
        /*07d8*/ 	.word	0x000079c0
        /*07dc*/ 	.word	0x00000000
        /*07e0*/ 	.word	0x00000000
        /*07e4*/ 	.short	0x010a
        /*07e6*/ 	.byte	0xff
	.zero		1


	//   ....[113]....
        /*07e8*/ 	.word	0x00007a20
        /*07ec*/ 	.word	0x00000000
        /*07f0*/ 	.word	0x00000000
        /*07f4*/ 	.short	0x010a
        /*07f6*/ 	.byte	0xff
	.zero		1


	//   ....[114]....
        /*07f8*/ 	.word	0x00007a80
        /*07fc*/ 	.word	0x00000000
        /*0800*/ 	.word	0x00000000
        /*0804*/ 	.short	0x010a
        /*0806*/ 	.byte	0xff
	.zero		1


	//   ....[115]....
        /*0808*/ 	.word	0x00007ae0
        /*080c*/ 	.word	0x00000000
        /*0810*/ 	.word	0x00000000
        /*0814*/ 	.short	0x010a
        /*0816*/ 	.byte	0xff
	.zero		1


	//   ....[116]....
        /*0818*/ 	.word	0x00007b40
        /*081c*/ 	.word	0x00000000
        /*0820*/ 	.word	0x00000000
        /*0824*/ 	.short	0x010a
        /*0826*/ 	.byte	0xff
	.zero		1


	//   ....[117]....
        /*0828*/ 	.word	0x00007ba0
        /*082c*/ 	.word	0x00000004
        /*0830*/ 	.word	0x00000138
        /*0834*/ 	.short	0x010a
        /*0836*/ 	.byte	0xff
	.zero		1


	//   ....[118]....
        /*0838*/ 	.word	0x00007c00
        /*083c*/ 	.word	0x00000004
        /*0840*/ 	.word	0x00000130
        /*0844*/ 	.short	0x010a
        /*0846*/ 	.byte	0xff
	.zero		1


	//   ....[119]....
        /*0848*/ 	.word	0x00007c60
        /*084c*/ 	.word	0x00000000
        /*0850*/ 	.word	0x00000130
        /*0854*/ 	.short	0x010a
        /*0856*/ 	.byte	0xff
	.zero		1


	//   ....[120]....
        /*0858*/ 	.word	0x00007cc0
        /*085c*/ 	.word	0x00000005
        /*0860*/ 	.word	0x00000150
        /*0864*/ 	.short	0x010a
        /*0866*/ 	.byte	0xff
	.zero		1


	//   ....[121]....
        /*0868*/ 	.word	0x00007d20
        /*086c*/ 	.word	0x00000000
        /*0870*/ 	.word	0x00000000
        /*0874*/ 	.short	0x010a
        /*0876*/ 	.byte	0xff
	.zero		1


	//   ....[122]....
        /*0878*/ 	.word	0x00007d80
        /*087c*/ 	.word	0x00000000
        /*0880*/ 	.word	0x00000000
        /*0884*/ 	.short	0x010a
        /*0886*/ 	.byte	0xff
	.zero		1


	//   ....[123]....
        /*0888*/ 	.word	0x00007de0
        /*088c*/ 	.word	0x00000000
        /*0890*/ 	.word	0x00000000
        /*0894*/ 	.short	0x010a
        /*0896*/ 	.byte	0xff
	.zero		1


	//   ....[124]....
        /*0898*/ 	.word	0x00007e40
        /*089c*/ 	.word	0x00000000
        /*08a0*/ 	.word	0x00000130
        /*08a4*/ 	.short	0x010a
        /*08a6*/ 	.byte	0xff
	.zero		1


	//   ....[125]....
        /*08a8*/ 	.word	0x00007ea0
        /*08ac*/ 	.word	0x00000000
        /*08b0*/ 	.word	0x00000128
        /*08b4*/ 	.short	0x010a
        /*08b6*/ 	.byte	0xff
	.zero		1


	//   ....[126]....
        /*08b8*/ 	.word	0x00007f00
        /*08bc*/ 	.word	0x00000000
        /*08c0*/ 	.word	0x00000118
        /*08c4*/ 	.short	0x010a
        /*08c6*/ 	.byte	0xff
	.zero		1


	//   ....[127]....
        /*08c8*/ 	.word	0x00007f60
        /*08cc*/ 	.word	0x00000000
        /*08d0*/ 	.word	0x00000130
        /*08d4*/ 	.short	0x010a
        /*08d6*/ 	.byte	0xff
	.zero		1


	//   ....[128]....
        /*08d8*/ 	.word	0x00007fc0
        /*08dc*/ 	.word	0x00000000
        /*08e0*/ 	.word	0x00000110
        /*08e4*/ 	.short	0x010a
        /*08e6*/ 	.byte	0xff
	.zero		1


	//   ....[129]....
        /*08e8*/ 	.word	0x00008010
        /*08ec*/ 	.word	0x00000098
        /*08f0*/ 	.word	0x00000140
        /*08f4*/ 	.short	0x010a
        /*08f6*/ 	.byte	0xff
	.zero		1


	//----- nvinfo : EIATTR_NUM_MBARRIERS
	.align		4
.L_47:
        /*08f8*/ 	.byte	0x03, 0x38
        /*08fa*/ 	.short	0x002c


	//----- nvinfo : EIATTR_EXIT_INSTR_OFFSETS
	.align		4
        /*08fc*/ 	.byte	0x04, 0x1c
        /*08fe*/ 	.short	(.L_49 - .L_48)


	//   ....[0]....
.L_48:
        /*0900*/ 	.word	0x00003290


	//   ....[1]....
        /*0904*/ 	.word	0x00003520


	//   ....[2]....
        /*0908*/ 	.word	0x00003580


	//   ....[3]....
        /*090c*/ 	.word	0x00004290


	//   ....[4]....
        /*0910*/ 	.word	0x00004e20


	//   ....[5]....
        /*0914*/ 	.word	0x00004e60


	//   ....[6]....
        /*0918*/ 	.word	0x00007460


	//----- nvinfo : EIATTR_MAX_THREADS
	.align		4
.L_49:
        /*091c*/ 	.byte	0x04, 0x05
        /*091e*/ 	.short	(.L_51 - .L_50)
.L_50:
        /*0920*/ 	.word	0x00000100
        /*0924*/ 	.word	0x00000001
        /*0928*/ 	.word	0x00000001


	//----- nvinfo : EIATTR_CRS_STACK_SIZE
	.align		4
.L_51:
        /*092c*/ 	.byte	0x04, 0x1e
        /*092e*/ 	.short	(.L_53 - .L_52)
.L_52:
        /*0930*/ 	.word	0x00000000


	//----- nvinfo : EIATTR_CBANK_PARAM_SIZE
	.align		4
.L_53:
        /*0934*/ 	.byte	0x03, 0x19
        /*0936*/ 	.short	0x0800


	//----- nvinfo : EIATTR_PARAM_CBANK
	.align		4
        /*0938*/ 	.byte	0x04, 0x0a
        /*093a*/ 	.short	(.L_55 - .L_54)
	.align		4
.L_54:
        /*093c*/ 	.word	index@(.nv.constant0._ZN7cutlass13device_kernelINS_4conv6kernel13ConvUniversalINS1_16ConvProblemShapeILNS1_8OperatorE1ELi2EEENS1_10collective14CollectiveConvINS1_47MainloopSm100TmaUmmaWarpSpecializedImplicitGemmILS5_1ELi17ELi2ELi1ELi2EN4cute5tupleIJNSA_1CILi1EEESD_SD_EEEEENSB_IJNSC_ILi128EEENSC_ILi64EEENSB_IJSH_EEEEEENS_12float_e4m3_tESK_NSA_8TiledMMAINSA_8MMA_AtomIJNSA_10MMA_TraitsINSA_19SM100_MMA_F8F6F4_SSEJSK_SK_fSG_SH_NSA_17integral_constantINSA_4UMMA5MajorELSR_0EEENSP_ISR_LSR_1EEENSP_INSQ_7ScaleInELSU_0EEESV_EEEEEENSA_6LayoutISE_NSB_IJNSC_ILi0EEESZ_SZ_EEEEENSB_IJNSA_10UnderscoreES12_S12_EEEEENS7_6detail27Sm100ImplicitGemmTileTraitsINSA_20SM90_TMA_LOAD_IM2COLENSA_14ComposedLayoutINSA_7SwizzleILi2ELi4ELi3EEENSA_18smem_ptr_flag_bitsILi8EEENSY_INSB_IJNSC_ILi8EEESH_EEENSB_IJSH_SD_EEEEEEEvEENS16_INSA_13SM90_TMA_LOADENS18_IS1A_S1C_NSY_INSB_IJSH_S1D_EEENSB_IJSD_SH_EEEEEEEvEEEENS_8epilogue10collective18CollectiveEpilogueINS1Q_23Sm100TmaWarpSpecializedILi1ELi1ELi64ELb0ELb0EEEJSJ_NSB_IJNSY_ISG_SD_EENSY_ISH_SD_EEEEESK_NSB_IJNSB_IJlllEEESD_SZ_EEESK_S1Z_NS1Q_6fusion15FusionCallbacksIS1U_NS20_17LinearCombinationISK_fSK_fLNS_15FloatRoundStyleE2EEESJ_S1X_JEEENSA_5SM1004TMEM4LOAD26SM100_TMEM_LOAD_32dp32b64xES17_S1H_NSA_39AutoVectorizingCopyWithAssumedAlignmentILi128EEENSA_21SM90_TMA_STORE_IM2COLES1H_S2B_S2B_EEEvvEEEEvNT_6ParamsE)
        /*0940*/ 	.short	0x0380
        /*0942*/ 	.short	0x0800


	//----- nvinfo : EIATTR_SW_WAR
	.align		4
.L_55:
        /*0944*/ 	.byte	0x04, 0x36
        /*0946*/ 	.short	(.L_57 - .L_56)
.L_56:
        /*0948*/ 	.word	0x00000008
.L_57:


//--------------------- .nv.callgraph             --------------------------
	.section	.nv.callgraph,"",@"SHT_CUDA_CALLGRAPH"
	.align	4
	.sectionentsize	8
	.align		4
        /*0000*/ 	.word	0x00000000
	.align		4
        /*0004*/ 	.word	0xffffffff
	.align		4
        /*0008*/ 	.word	index@(_ZN7cutlass13device_kernelINS_4conv6kernel13ConvUniversalINS1_16ConvProblemShapeILNS1_8OperatorE1ELi2EEENS1_10collective14CollectiveConvINS1_47MainloopSm100TmaUmmaWarpSpecializedImplicitGemmILS5_1ELi17ELi2ELi1ELi2EN4cute5tupleIJNSA_1CILi1EEESD_SD_EEEEENSB_IJNSC_ILi128EEENSC_ILi64EEENSB_IJSH_EEEEEENS_12float_e4m3_tESK_NSA_8TiledMMAINSA_8MMA_AtomIJNSA_10MMA_TraitsINSA_19SM100_MMA_F8F6F4_SSEJSK_SK_fSG_SH_NSA_17integral_constantINSA_4UMMA5MajorELSR_0EEENSP_ISR_LSR_1EEENSP_INSQ_7ScaleInELSU_0EEESV_EEEEEENSA_6LayoutISE_NSB_IJNSC_ILi0EEESZ_SZ_EEEEENSB_IJNSA_10UnderscoreES12_S12_EEEEENS7_6detail27Sm100ImplicitGemmTileTraitsINSA_20SM90_TMA_LOAD_IM2COLENSA_14ComposedLayoutINSA_7SwizzleILi2ELi4ELi3EEENSA_18smem_ptr_flag_bitsILi8EEENSY_INSB_IJNSC_ILi8EEESH_EEENSB_IJSH_SD_EEEEEEEvEENS16_INSA_13SM90_TMA_LOADENS18_IS1A_S1C_NSY_INSB_IJSH_S1D_EEENSB_IJSD_SH_EEEEEEEvEEEENS_8epilogue10collective18CollectiveEpilogueINS1Q_23Sm100TmaWarpSpecializedILi1ELi1ELi64ELb0ELb0EEEJSJ_NSB_IJNSY_ISG_SD_EENSY_ISH_SD_EEEEESK_NSB_IJNSB_IJlllEEESD_SZ_EEESK_S1Z_NS1Q_6fusion15FusionCallbacksIS1U_NS20_17LinearCombinationISK_fSK_fLNS_15FloatRoundStyleE2EEESJ_S1X_JEEENSA_5SM1004TMEM4LOAD26SM100_TMEM_LOAD_32dp32b64xES17_S1H_NSA_39AutoVectorizingCopyWithAssumedAlignmentILi128EEENSA_21SM90_TMA_STORE_IM2COLES1H_S2B_S2B_EEEvvEEEEvNT_6ParamsE)
	.align		4
        /*000c*/ 	.word	index@(__assertfail)
	.align		4
        /*0010*/ 	.word	0x00000000
	.align		4
        /*0014*/ 	.word	0xfffffffe
	.align		4
        /*0018*/ 	.word	0x00000000
	.align		4
        /*001c*/ 	.word	0xfffffffd
	.align		4
        /*0020*/ 	.word	0x00000000
	.align		4
        /*0024*/ 	.word	0xfffffffc


//--------------------- .nv.constant4             --------------------------
	.section	.nv.constant4,"a",@progbits
	.align	8
	.align		8
.nv.constant4:
        /*0000*/ 	.dword	__assertfail
	.align		8
        /*0008*/ 	.dword	__unnamed_1
	.align		8
        /*0010*/ 	.dword	__unnamed_2
	.align		8
        /*0018*/ 	.dword	_ZN39_INTERNAL_07ea3180_4_k_cu_004f06ae_31964cuda3std3__45__cpo5beginE
	.align		8
        /*0020*/ 	.dword	_ZN39_INTERNAL_07ea3180_4_k_cu_004f06ae_31964cuda3std3__45__cpo3endE
	.align		8
        /*0028*/ 	.dword	_ZN39_INTERNAL_07ea3180_4_k_cu_004f06ae_31964cuda3std3__45__cpo6cbeginE
	.align		8
        /*0030*/ 	.dword	_ZN39_INTERNAL_07ea3180_4_k_cu_004f06ae_31964cuda3std3__45__cpo4cendE
	.align		8
        /*0038*/ 	.dword	_ZN39_INTERNAL_07ea3180_4_k_cu_004f06ae_31964cuda3std3__441_GLOBAL__N__07ea3180_4_k_cu_004f06ae_31966ignoreE
	.align		8
        /*0040*/ 	.dword	_ZN39_INTERNAL_07ea3180_4_k_cu_004f06ae_31964cuda3std3__419piecewise_constructE
	.align		8
        /*0048*/ 	.dword	_ZN39_INTERNAL_07ea3180_4_k_cu_004f06ae_31964cuda3std3__48in_placeE
	.align		8
        /*0050*/ 	.dword	_ZN39_INTERNAL_07ea3180_4_k_cu_004f06ae_31964cuda3std6ranges3__45__cpo4swapE
	.align		8
        /*0058*/ 	.dword	_ZN39_INTERNAL_07ea3180_4_k_cu_004f06ae_31964cuda3std6ranges3__45__cpo9iter_moveE
	.align		8
        /*0060*/ 	.dword	_ZN39_INTERNAL_07ea3180_4_k_cu_004f06ae_31964cute7productE
	.align		8
        /*0068*/ 	.dword	_ZN39_INTERNAL_07ea3180_4_k_cu_004f06ae_31964cute1_E
	.align		8
        /*0070*/ 	.dword	$str$27
	.align		8
        /*0078*/ 	.dword	$str$28
	.align		8
        /*0080*/ 	.dword	$str$29
	.align		8
        /*0088*/ 	.dword	$str$30


//--------------------- .text._ZN7cutlass13device_kernelINS_4conv6kernel13ConvUniversalINS1_16ConvProblemShapeILNS1_8OperatorE1ELi2EEENS1_10collective14CollectiveConvINS1_47MainloopSm100TmaUmmaWarpSpecializedImplicitGemmILS5_1ELi17ELi2ELi1ELi2EN4cute5tupleIJNSA_1CILi1EEESD_SD_EEEEENSB_IJNSC_ILi128EEENSC_ILi64EEENSB_IJSH_EEEEEENS_12float_e4m3_tESK_NSA_8TiledMMAINSA_8MMA_AtomIJNSA_10MMA_TraitsINSA_19SM100_MMA_F8F6F4_SSEJSK_SK_fSG_SH_NSA_17integral_constantINSA_4UMMA5MajorELSR_0EEENSP_ISR_LSR_1EEENSP_INSQ_7ScaleInELSU_0EEESV_EEEEEENSA_6LayoutISE_NSB_IJNSC_ILi0EEESZ_SZ_EEEEENSB_IJNSA_10UnderscoreES12_S12_EEEEENS7_6detail27Sm100ImplicitGemmTileTraitsINSA_20SM90_TMA_LOAD_IM2COLENSA_14ComposedLayoutINSA_7SwizzleILi2ELi4ELi3EEENSA_18smem_ptr_flag_bitsILi8EEENSY_INSB_IJNSC_ILi8EEESH_EEENSB_IJSH_SD_EEEEEEEvEENS16_INSA_13SM90_TMA_LOADENS18_IS1A_S1C_NSY_INSB_IJSH_S1D_EEENSB_IJSD_SH_EEEEEEEvEEEENS_8epilogue10collective18CollectiveEpilogueINS1Q_23Sm100TmaWarpSpecializedILi1ELi1ELi64ELb0ELb0EEEJSJ_NSB_IJNSY_ISG_SD_EENSY_ISH_SD_EEEEESK_NSB_IJNSB_IJlllEEESD_SZ_EEESK_S1Z_NS1Q_6fusion15FusionCallbacksIS1U_NS20_17LinearCombinationISK_fSK_fLNS_15FloatRoundStyleE2EEESJ_S1X_JEEENSA_5SM1004TMEM4LOAD26SM100_TMEM_LOAD_32dp32b64xES17_S1H_NSA_39AutoVectorizingCopyWithAssumedAlignmentILi128EEENSA_21SM90_TMA_STORE_IM2COLES1H_S2B_S2B_EEEvvEEEEvNT_6ParamsE --------------------------
	.section	.text._ZN7cutlass13device_kernelINS_4conv6kernel13ConvUniversalINS1_16ConvProblemShapeILNS1_8OperatorE1ELi2EEENS1_10collective14CollectiveConvINS1_47MainloopSm100TmaUmmaWarpSpecializedImplicitGemmILS5_1ELi17ELi2ELi1ELi2EN4cute5tupleIJNSA_1CILi1EEESD_SD_EEEEENSB_IJNSC_ILi128EEENSC_ILi64EEENSB_IJSH_EEEEEENS_12float_e4m3_tESK_NSA_8TiledMMAINSA_8MMA_AtomIJNSA_10MMA_TraitsINSA_19SM100_MMA_F8F6F4_SSEJSK_SK_fSG_SH_NSA_17integral_constantINSA_4UMMA5MajorELSR_0EEENSP_ISR_LSR_1EEENSP_INSQ_7ScaleInELSU_0EEESV_EEEEEENSA_6LayoutISE_NSB_IJNSC_ILi0EEESZ_SZ_EEEEENSB_IJNSA_10UnderscoreES12_S12_EEEEENS7_6detail27Sm100ImplicitGemmTileTraitsINSA_20SM90_TMA_LOAD_IM2COLENSA_14ComposedLayoutINSA_7SwizzleILi2ELi4ELi3EEENSA_18smem_ptr_flag_bitsILi8EEENSY_INSB_IJNSC_ILi8EEESH_EEENSB_IJSH_SD_EEEEEEEvEENS16_INSA_13SM90_TMA_LOADENS18_IS1A_S1C_NSY_INSB_IJSH_S1D_EEENSB_IJSD_SH_EEEEEEEvEEEENS_8epilogue10collective18CollectiveEpilogueINS1Q_23Sm100TmaWarpSpecializedILi1ELi1ELi64ELb0ELb0EEEJSJ_NSB_IJNSY_ISG_SD_EENSY_ISH_SD_EEEEESK_NSB_IJNSB_IJlllEEESD_SZ_EEESK_S1Z_NS1Q_6fusion15FusionCallbacksIS1U_NS20_17LinearCombinationISK_fSK_fLNS_15FloatRoundStyleE2EEESJ_S1X_JEEENSA_5SM1004TMEM4LOAD26SM100_TMEM_LOAD_32dp32b64xES17_S1H_NSA_39AutoVectorizingCopyWithAssumedAlignmentILi128EEENSA_21SM90_TMA_STORE_IM2COLES1H_S2B_S2B_EEEvvEEEEvNT_6ParamsE,"ax",@progbits
	.align	128
.text._ZN7cutlass13device_kernelINS_4conv6kernel13ConvUniversalINS1_16ConvProblemShapeILNS1_8OperatorE1ELi2EEENS1_10collective14CollectiveConvINS1_47MainloopSm100TmaUmmaWarpSpecializedImplicitGemmILS5_1ELi17ELi2ELi1ELi2EN4cute5tupleIJNSA_1CILi1EEESD_SD_EEEEENSB_IJNSC_ILi128EEENSC_ILi64EEENSB_IJSH_EEEEEENS_12float_e4m3_tESK_NSA_8TiledMMAINSA_8MMA_AtomIJNSA_10MMA_TraitsINSA_19SM100_MMA_F8F6F4_SSEJSK_SK_fSG_SH_NSA_17integral_constantINSA_4UMMA5MajorELSR_0EEENSP_ISR_LSR_1EEENSP_INSQ_7ScaleInELSU_0EEESV_EEEEEENSA_6LayoutISE_NSB_IJNSC_ILi0EEESZ_SZ_EEEEENSB_IJNSA_10UnderscoreES12_S12_EEEEENS7_6detail27Sm100ImplicitGemmTileTraitsINSA_20SM90_TMA_LOAD_IM2COLENSA_14ComposedLayoutINSA_7SwizzleILi2ELi4ELi3EEENSA_18smem_ptr_flag_bitsILi8EEENSY_INSB_IJNSC_ILi8EEESH_EEENSB_IJSH_SD_EEEEEEEvEENS16_INSA_13SM90_TMA_LOADENS18_IS1A_S1C_NSY_INSB_IJSH_S1D_EEENSB_IJSD_SH_EEEEEEEvEEEENS_8epilogue10collective18CollectiveEpilogueINS1Q_23Sm100TmaWarpSpecializedILi1ELi1ELi64ELb0ELb0EEEJSJ_NSB_IJNSY_ISG_SD_EENSY_ISH_SD_EEEEESK_NSB_IJNSB_IJlllEEESD_SZ_EEESK_S1Z_NS1Q_6fusion15FusionCallbacksIS1U_NS20_17LinearCombinationISK_fSK_fLNS_15FloatRoundStyleE2EEESJ_S1X_JEEENSA_5SM1004TMEM4LOAD26SM100_TMEM_LOAD_32dp32b64xES17_S1H_NSA_39AutoVectorizingCopyWithAssumedAlignmentILi128EEENSA_21SM90_TMA_STORE_IM2COLES1H_S2B_S2B_EEEvvEEEEvNT_6ParamsE:
        .type           _ZN7cutlass13device_kernelINS_4conv6kernel13ConvUniversalINS1_16ConvProblemShapeILNS1_8OperatorE1ELi2EEENS1_10collective14CollectiveConvINS1_47MainloopSm100TmaUmmaWarpSpecializedImplicitGemmILS5_1ELi17ELi2ELi1ELi2EN4cute5tupleIJNSA_1CILi1EEESD_SD_EEEEENSB_IJNSC_ILi128EEENSC_ILi64EEENSB_IJSH_EEEEEENS_12float_e4m3_tESK_NSA_8TiledMMAINSA_8MMA_AtomIJNSA_10MMA_TraitsINSA_19SM100_MMA_F8F6F4_SSEJSK_SK_fSG_SH_NSA_17integral_constantINSA_4UMMA5MajorELSR_0EEENSP_ISR_LSR_1EEENSP_INSQ_7ScaleInELSU_0EEESV_EEEEEENSA_6LayoutISE_NSB_IJNSC_ILi0EEESZ_SZ_EEEEENSB_IJNSA_10UnderscoreES12_S12_EEEEENS7_6detail27Sm100ImplicitGemmTileTraitsINSA_20SM90_TMA_LOAD_IM2COLENSA_14ComposedLayoutINSA_7SwizzleILi2ELi4ELi3EEENSA_18smem_ptr_flag_bitsILi8EEENSY_INSB_IJNSC_ILi8EEESH_EEENSB_IJSH_SD_EEEEEEEvEENS16_INSA_13SM90_TMA_LOADENS18_IS1A_S1C_NSY_INSB_IJSH_S1D_EEENSB_IJSD_SH_EEEEEEEvEEEENS_8epilogue10collective18CollectiveEpilogueINS1Q_23Sm100TmaWarpSpecializedILi1ELi1ELi64ELb0ELb0EEEJSJ_NSB_IJNSY_ISG_SD_EENSY_ISH_SD_EEEEESK_NSB_IJNSB_IJlllEEESD_SZ_EEESK_S1Z_NS1Q_6fusion15FusionCallbacksIS1U_NS20_17LinearCombinationISK_fSK_fLNS_15FloatRoundStyleE2EEESJ_S1X_JEEENSA_5SM1004TMEM4LOAD26SM100_TMEM_LOAD_32dp32b64xES17_S1H_NSA_39AutoVectorizingCopyWithAssumedAlignmentILi128EEENSA_21SM90_TMA_STORE_IM2COLES1H_S2B_S2B_EEEvvEEEEvNT_6ParamsE,@function
        .size           _ZN7cutlass13device_kernelINS_4conv6kernel13ConvUniversalINS1_16ConvProblemShapeILNS1_8OperatorE1ELi2EEENS1_10collective14CollectiveConvINS1_47MainloopSm100TmaUmmaWarpSpecializedImplicitGemmILS5_1ELi17ELi2ELi1ELi2EN4cute5tupleIJNSA_1CILi1EEESD_SD_EEEEENSB_IJNSC_ILi128EEENSC_ILi64EEENSB_IJSH_EEEEEENS_12float_e4m3_tESK_NSA_8TiledMMAINSA_8MMA_AtomIJNSA_10MMA_TraitsINSA_19SM100_MMA_F8F6F4_SSEJSK_SK_fSG_SH_NSA_17integral_constantINSA_4UMMA5MajorELSR_0EEENSP_ISR_LSR_1EEENSP_INSQ_7ScaleInELSU_0EEESV_EEEEEENSA_6LayoutISE_NSB_IJNSC_ILi0EEESZ_SZ_EEEEENSB_IJNSA_10UnderscoreES12_S12_EEEEENS7_6detail27Sm100ImplicitGemmTileTraitsINSA_20SM90_TMA_LOAD_IM2COLENSA_14ComposedLayoutINSA_7SwizzleILi2ELi4ELi3EEENSA_18smem_ptr_flag_bitsILi8EEENSY_INSB_IJNSC_ILi8EEESH_EEENSB_IJSH_SD_EEEEEEEvEENS16_INSA_13SM90_TMA_LOADENS18_IS1A_S1C_NSY_INSB_IJSH_S1D_EEENSB_IJSD_SH_EEEEEEEvEEEENS_8epilogue10collective18CollectiveEpilogueINS1Q_23Sm100TmaWarpSpecializedILi1ELi1ELi64ELb0ELb0EEEJSJ_NSB_IJNSY_ISG_SD_EENSY_ISH_SD_EEEEESK_NSB_IJNSB_IJlllEEESD_SZ_EEESK_S1Z_NS1Q_6fusion15FusionCallbacksIS1U_NS20_17LinearCombinationISK_fSK_fLNS_15FloatRoundStyleE2EEESJ_S1X_JEEENSA_5SM1004TMEM4LOAD26SM100_TMEM_LOAD_32dp32b64xES17_S1H_NSA_39AutoVectorizingCopyWithAssumedAlignmentILi128EEENSA_21SM90_TMA_STORE_IM2COLES1H_S2B_S2B_EEEvvEEEEvNT_6ParamsE,(.L_x_158 - _ZN7cutlass13device_kernelINS_4conv6kernel13ConvUniversalINS1_16ConvProblemShapeILNS1_8OperatorE1ELi2EEENS1_10collective14CollectiveConvINS1_47MainloopSm100TmaUmmaWarpSpecializedImplicitGemmILS5_1ELi17ELi2ELi1ELi2EN4cute5tupleIJNSA_1CILi1EEESD_SD_EEEEENSB_IJNSC_ILi128EEENSC_ILi64EEENSB_IJSH_EEEEEENS_12float_e4m3_tESK_NSA_8TiledMMAINSA_8MMA_AtomIJNSA_10MMA_TraitsINSA_19SM100_MMA_F8F6F4_SSEJSK_SK_fSG_SH_NSA_17integral_constantINSA_4UMMA5MajorELSR_0EEENSP_ISR_LSR_1EEENSP_INSQ_7ScaleInELSU_0EEESV_EEEEEENSA_6LayoutISE_NSB_IJNSC_ILi0EEESZ_SZ_EEEEENSB_IJNSA_10UnderscoreES12_S12_EEEEENS7_6detail27Sm100ImplicitGemmTileTraitsINSA_20SM90_TMA_LOAD_IM2COLENSA_14ComposedLayoutINSA_7SwizzleILi2ELi4ELi3EEENSA_18smem_ptr_flag_bitsILi8EEENSY_INSB_IJNSC_ILi8EEESH_EEENSB_IJSH_SD_EEEEEEEvEENS16_INSA_13SM90_TMA_LOADENS18_IS1A_S1C_NSY_INSB_IJSH_S1D_EEENSB_IJSD_SH_EEEEEEEvEEEENS_8epilogue10collective18CollectiveEpilogueINS1Q_23Sm100TmaWarpSpecializedILi1ELi1ELi64ELb0ELb0EEEJSJ_NSB_IJNSY_ISG_SD_EENSY_ISH_SD_EEEEESK_NSB_IJNSB_IJlllEEESD_SZ_EEESK_S1Z_NS1Q_6fusion15FusionCallbacksIS1U_NS20_17LinearCombinationISK_fSK_fLNS_15FloatRoundStyleE2EEESJ_S1X_JEEENSA_5SM1004TMEM4LOAD26SM100_TMEM_LOAD_32dp32b64xES17_S1H_NSA_39AutoVectorizingCopyWithAssumedAlignmentILi128EEENSA_21SM90_TMA_STORE_IM2COLES1H_S2B_S2B_EEEvvEEEEvNT_6ParamsE)
        .other          _ZN7cutlass13device_kernelINS_4conv6kernel13ConvUniversalINS1_16ConvProblemShapeILNS1_8OperatorE1ELi2EEENS1_10collective14CollectiveConvINS1_47MainloopSm100TmaUmmaWarpSpecializedImplicitGemmILS5_1ELi17ELi2ELi1ELi2EN4cute5tupleIJNSA_1CILi1EEESD_SD_EEEEENSB_IJNSC_ILi128EEENSC_ILi64EEENSB_IJSH_EEEEEENS_12float_e4m3_tESK_NSA_8TiledMMAINSA_8MMA_AtomIJNSA_10MMA_TraitsINSA_19SM100_MMA_F8F6F4_SSEJSK_SK_fSG_SH_NSA_17integral_constantINSA_4UMMA5MajorELSR_0EEENSP_ISR_LSR_1EEENSP_INSQ_7ScaleInELSU_0EEESV_EEEEEENSA_6LayoutISE_NSB_IJNSC_ILi0EEESZ_SZ_EEEEENSB_IJNSA_10UnderscoreES12_S12_EEEEENS7_6detail27Sm100ImplicitGemmTileTraitsINSA_20SM90_TMA_LOAD_IM2COLENSA_14ComposedLayoutINSA_7SwizzleILi2ELi4ELi3EEENSA_18smem_ptr_flag_bitsILi8EEENSY_INSB_IJNSC_ILi8EEESH_EEENSB_IJSH_SD_EEEEEEEvEENS16_INSA_13SM90_TMA_LOADENS18_IS1A_S1C_NSY_INSB_IJSH_S1D_EEENSB_IJSD_SH_EEEEEEEvEEEENS_8epilogue10collective18CollectiveEpilogueINS1Q_23Sm100TmaWarpSpecializedILi1ELi1ELi64ELb0ELb0EEEJSJ_NSB_IJNSY_ISG_SD_EENSY_ISH_SD_EEEEESK_NSB_IJNSB_IJlllEEESD_SZ_EEESK_S1Z_NS1Q_6fusion15FusionCallbacksIS1U_NS20_17LinearCombinationISK_fSK_fLNS_15FloatRoundStyleE2EEESJ_S1X_JEEENSA_5SM1004TMEM4LOAD26SM100_TMEM_LOAD_32dp32b64xES17_S1H_NSA_39AutoVectorizingCopyWithAssumedAlignmentILi128EEENSA_21SM90_TMA_STORE_IM2COLES1H_S2B_S2B_EEEvvEEEEvNT_6ParamsE,@"STO_CUDA_ENTRY STV_DEFAULT"
_ZN7cutlass13device_kernelINS_4conv6kernel13ConvUniversalINS1_16ConvProblemShapeILNS1_8OperatorE1ELi2EEENS1_10collective14CollectiveConvINS1_47MainloopSm100TmaUmmaWarpSpecializedImplicitGemmILS5_1ELi17ELi2ELi1ELi2EN4cute5tupleIJNSA_1CILi1EEESD_SD_EEEEENSB_IJNSC_ILi128EEENSC_ILi64EEENSB_IJSH_EEEEEENS_12float_e4m3_tESK_NSA_8TiledMMAINSA_8MMA_AtomIJNSA_10MMA_TraitsINSA_19SM100_MMA_F8F6F4_SSEJSK_SK_fSG_SH_NSA_17integral_constantINSA_4UMMA5MajorELSR_0EEENSP_ISR_LSR_1EEENSP_INSQ_7ScaleInELSU_0EEESV_EEEEEENSA_6LayoutISE_NSB_IJNSC_ILi0EEESZ_SZ_EEEEENSB_IJNSA_10UnderscoreES12_S12_EEEEENS7_6detail27Sm100ImplicitGemmTileTraitsINSA_20SM90_TMA_LOAD_IM2COLENSA_14ComposedLayoutINSA_7SwizzleILi2ELi4ELi3EEENSA_18smem_ptr_flag_bitsILi8EEENSY_INSB_IJNSC_ILi8EEESH_EEENSB_IJSH_SD_EEEEEEEvEENS16_INSA_13SM90_TMA_LOADENS18_IS1A_S1C_NSY_INSB_IJSH_S1D_EEENSB_IJSD_SH_EEEEEEEvEEEENS_8epilogue10collective18CollectiveEpilogueINS1Q_23Sm100TmaWarpSpecializedILi1ELi1ELi64ELb0ELb0EEEJSJ_NSB_IJNSY_ISG_SD_EENSY_ISH_SD_EEEEESK_NSB_IJNSB_IJlllEEESD_SZ_EEESK_S1Z_NS1Q_6fusion15FusionCallbacksIS1U_NS20_17LinearCombinationISK_fSK_fLNS_15FloatRoundStyleE2EEESJ_S1X_JEEENSA_5SM1004TMEM4LOAD26SM100_TMEM_LOAD_32dp32b64xES17_S1H_NSA_39AutoVectorizingCopyWithAssumedAlignmentILi128EEENSA_21SM90_TMA_STORE_IM2COLES1H_S2B_S2B_EEEvvEEEEvNT_6ParamsE:
[----:B------:R-:W1:Y:S01]  /*0000*/  LDC R1, c[0x0][0x37c] ;  /* 0x0000df00ff017b82 */ /* 0x000e620000000800 */
[----:B------:R-:W2:Y:S07]  /*0010*/  S2R R167, SR_TID.X ;  /* 0x0000000000a77919 */ /* 0x000eae0000002100 */
[----:B------:R-:W3:Y:S01]  /*0020*/  LDC.64 R2, c[0x0][0x890] ;  /* 0x00022400ff027b82 */ /* 0x000ee20000000a00 */
[----:B------:R-:W4:Y:S01]  /*0030*/  LDCU.64 UR44, c[0x0][0x358] ;  /* 0x00006b00ff2c77ac */ /* 0x000f220008000a00 */
[----:B-1----:R-:W-:Y:S01]  /*0040*/  VIADD R1, R1, 0xfffffff8 ;  /* 0xfffffff801017836 */ /* 0x002fe20000000000 */
[----:B------:R-:W-:-:S02]  /*0050*/  PRMT R162, RZ, 0x7610, R162 ;  /* 0x00007610ffa27816 */ /* 0x000fc400000000a2 */
[----:B------:R-:W-:Y:S02]  /*0060*/  ELECT P2, URZ, PT ;  /* 0x0000000000ff782f */ /* 0x000fe40003840000 */
[----:B---3--:R-:W-:-:S04]  /*0070*/  ISETP.NE.U32.AND P0, PT, R2, RZ, PT ;  /* 0x000000ff0200720c */ /* 0x008fc80003f05070 */
[----:B------:R-:W-:Y:S02]  /*0080*/  ISETP.NE.AND.EX P0, PT, R3, RZ, PT, P0 ;  /* 0x000000ff0300720c */ /* 0x000fe40003f05300 */
[----:B--2---:R-:W-:-:S05]  /*0090*/  SHF.R.U32.HI R173, RZ, 0x5, R167 ;  /* 0x00000005ffad7819 */ /* 0x004fca00000116a7 */
[----:B------:R-:W1:Y:S02]  /*00a0*/  SHFL.IDX PT, R0, R173, RZ, 0x1f ;  /* 0x00001fffad007589 */ /* 0x000e6400000e0000 */
[----:B-1----:R-:W-:-:S04]  /*00b0*/  R2UR UR6, R0 ;  /* 0x00000000000672ca */ /* 0x002fc800000e0000 */
[----:B----4-:R-:W-:Y:S05]  /*00c0*/  @P0 BRA `(.L_x_0) ;  /* 0x00000000002c0947 */ /* 0x010fea0003800000 */
[----:B------:R-:W1:Y:S02]  /*00d0*/  LDCU.64 UR4, c[0x0][0x888] ;  /* 0x00011100ff0477ac */ /* 0x000e640008000a00 */
[----:B-1----:R-:W-:-:S04]  /*00e0*/  UISETP.NE.U32.AND UP0, UPT, UR4, URZ, UPT ;  /* 0x000000ff0400728c */ /* 0x002fc8000bf05070 */
[----:B------:R-:W-:-:S09]  /*00f0*/  UISETP.NE.AND.EX UP0, UPT, UR5, URZ, UPT, UP0 ;  /* 0x000000ff0500728c */ /* 0x000fd2000bf05300 */
[----:B------:R-:W-:Y:S05]  /*0100*/  BRA.U !UP0, `(.L_x_1) ;  /* 0x0000000108107547 */ /* 0x000fea000b800000 */
[----:B------:R-:W1:Y:S02]  /*0110*/  LDC.64 R4, c[0x0][0x888] ;  /* 0x00022200ff047b82 */ /* 0x000e640000000a00 */
[----:B-1----:R1:W5:Y:S01]  /*0120*/  LDG.E R81, desc[UR44][R4.64] ;  /* 0x0000002c04517981 */ /* 0x002362000c1e1900 */
[----:B------:R-:W-:Y:S01]  /*0130*/  HFMA2 R162, -RZ, RZ, 0, 5.9604644775390625e-08 ;  /* 0x00000001ffa27431 */ /* 0x000fe200000001ff */
[----:B------:R-:W-:Y:S05]  /*0140*/  BRA `(.L_x_0) ;  /* 0x00000000000c7947 */ /* 0x000fea0003800000 */
.L_x_1:
[----:B------:R-:W1:Y:S01]  /*0150*/  LDCU UR4, c[0x0][0x880] ;  /* 0x00011000ff0477ac */ /* 0x000e620008000800 */
[----:B------:R-:W-:Y:S01]  /*0160*/  HFMA2 R162, -RZ, RZ, 0, 5.9604644775390625e-08 ;  /* 0x00000001ffa27431 */ /* 0x000fe200000001ff */
[----:B-1----:R-:W-:-:S07]  /*0170*/  MOV R81, UR4 ;  /* 0x0000000400517c02 */ /* 0x002fce0008000f00 */
.L_x_0:
[----:B------:R-:W2:Y:S02]  /*0180*/  LDCU.64 UR4, c[0x0][0x8b0] ;  /* 0x00011600ff0477ac */ /* 0x000ea40008000a00 */
[----:B--2---:R-:W-:-:S04]  /*0190*/  UISETP.NE.U32.AND UP0, UPT, UR4, URZ, UPT ;  /* 0x000000ff0400728c */ /* 0x004fc8000bf05070 */
[----:B------:R-:W-:-:S09]  /*01a0*/  UISETP.NE.AND.EX UP0, UPT, UR5, URZ, UPT, UP0 ;  /* 0x000000ff0500728c */ /* 0x000fd2000bf05300 */
[----:B------:R-:W-:Y:S05]  /*01b0*/  BRA.U UP0, `(.L_x_2) ;  /* 0x0000000100247547 */ /* 0x000fea000b800000 */
[----:B------:R-:W2:Y:S02]  /*01c0*/  LDCU.64 UR4, c[0x0][0x8a8] ;  /* 0x00011500ff0477ac */ /* 0x000ea40008000a00 */
[----:B--2---:R-:W-:-:S04]  /*01d0*/  UISETP.NE.U32.AND UP0, UPT, UR4, URZ, UPT ;  /* 0x000000ff0400728c */ /* 0x004fc8000bf05070 */
[----:B------:R-:W-:-:S09]  /*01e0*/  UISETP.NE.AND.EX UP0, UPT, UR5, URZ, UPT, UP0 ;  /* 0x000000ff0500728c */ /* 0x000fd2000bf05300 */
[----:B------:R-:W-:Y:S05]  /*01f0*/  BRA.U !UP0, `(.L_x_3) ;  /* 0x00000001080c7547 */ /* 0x000fea000b800000 */
[----:B-1----:R-:W1:Y:S02]  /*0200*/  LDC.64 R4, c[0x0][0x8a8] ;  /* 0x00022a00ff047b82 */ /* 0x002e640000000a00 */
[----:B-1----:R2:W5:Y:S01]  /*0210*/  LDG.E R79, desc[UR44][R4.64] ;  /* 0x0000002c044f7981 */ /* 0x002562000c1e1900 */
[----:B------:R-:W-:Y:S05]  /*0220*/  BRA `(.L_x_2) ;  /* 0x0000000000087947 */ /* 0x000fea0003800000 */
.L_x_3:
[----:B------:R-:W2:Y:S02]  /*0230*/  LDCU UR4, c[0x0][0x8a0] ;  /* 0x00011400ff0477ac */ /* 0x000ea40008000800 */
[----:B--2---:R-:W-:Y:S02]  /*0240*/  MOV R79, UR4 ;  /* 0x00000004004f7c02 */ /* 0x004fe40008000f00 */
.L_x_2:
[----:B-12---:R-:W1:Y:S01]  /*0250*/  LDC.64 R4, c[0x0][0x888] ;  /* 0x00022200ff047b82 */ /* 0x006e620000000a00 */
[----:B------:R-:W-:Y:S01]  /*0260*/  IMAD.U32 R0, RZ, RZ, UR6 ;  /* 0x00000006ff007e24 */ /* 0x000fe2000f8e00ff */
[----:B------:R-:W-:Y:S01]  /*0270*/  ISETP.EQ.U32.AND P4, PT, R2, RZ, PT ;  /* 0x000000ff0200720c */ /* 0x000fe20003f82070 */
[----:B------:R-:W-:Y:S03]  /*0280*/  BSSY.RECONVERGENT B0, `(.L_x_4) ;  /* 0x0000012000007945 */ /* 0x000fe60003800200 */
[----:B------:R-:W-:Y:S02]  /*0290*/  ISETP.NE.OR P1, PT, R0, 0x1, !P2 ;  /* 0x000000010000780c */ /* 0x000fe40005725670 */
[----:B-1----:R-:W-:-:S04]  /*02a0*/  ISETP.NE.U32.AND P0, PT, R4, RZ, PT ;  /* 0x000000ff0400720c */ /* 0x002fc80003f05070 */
[----:B------:R-:W-:-:S13]  /*02b0*/  ISETP.NE.AND.EX P0, PT, R5, RZ, PT, P0 ;  /* 0x000000ff0500720c */ /* 0x000fda0003f05300 */
[----:B------:R-:W-:Y:S01]  /*02c0*/  VOTEU.ANY UP3, P0 ;  /* 0x0000000000ff7886 */ /* 0x000fe20000060100 */
[----:B------:R-:W-:Y:S02]  /*02d0*/  PLOP3.LUT P3, PT, PT, PT, UP3, 0x80, 0x8 ;  /* 0x000000000008781c */ /* 0x000fe40003f6f038 */
[----:B------:R-:W-:Y:S02]  /*02e0*/  ISETP.NE.OR P0, PT, R0, 0x3, !P2 ;  /* 0x000000030000780c */ /* 0x000fe40005705670 */
[----:B------:R-:W-:-:S04]  /*02f0*/  ISETP.EQ.OR.EX P5, PT, R3, RZ, !P3, P4 ;  /* 0x000000ff0300720c */ /* 0x000fc80005fa2740 */
[----:B------:R-:W-:Y:S01]  /*0300*/  P2R R174, PR, RZ, 0x20 ;  /* 0x00000020ffae7803 */ /* 0x000fe20000000000 */
[----:B------:R-:W-:Y:S05]  /*0310*/  @P1 BRA `(.L_x_5) ;  /* 0x0000000000201947 */ /* 0x000fea0003800000 */
[----:B------:R-:W1:Y:S02]  /*0320*/  LDCU.64 UR4, c[0x0][0x348] ;  /* 0x00006900ff0477ac */ /* 0x000e640008000a00 */
[----:B-1----:R-:W-:Y:S02]  /*0330*/  UIADD3 UR8, UP1, UPT, UR4, 0x80, URZ ;  /* 0x0000008004087890 */ /* 0x002fe4000ff3e0ff */
[----:B------:R-:W-:Y:S02]  /*0340*/  UIADD3 UR4, UP0, UPT, UR4, 0x180, URZ ;  /* 0x0000018004047890 */ /* 0x000fe4000ff1e0ff */
[----:B------:R-:W-:Y:S02]  /*0350*/  UIADD3.X UR9, UPT, UPT, URZ, UR5, URZ, UP1, !UPT ;  /* 0x00000005ff097290 */ /* 0x000fe40008ffe4ff */
[----:B------:R-:W-:-:S07]  /*0360*/  UIADD3.X UR5, UPT, UPT, URZ, UR5, URZ, UP0, !UPT ;  /* 0x00000005ff057290 */ /* 0x000fce00087fe4ff */
[----:B------:R1:W-:Y:S02]  /*0370*/  UTMACCTL.PF [UR8] ;  /* 0x00000000080079b9 */ /* 0x0003e40008040000 */
[----:B------:R1:W-:Y:S02]  /*0380*/  UTMACCTL.PF [UR4] ;  /* 0x00000000040079b9 */ /* 0x0003e40008040000 */
[----:B-1----:R-:W-:Y:S01]  /*0390*/  NOP ;  /* 0x0000000000007918 */ /* 0x002fe20000000000 */
.L_x_5:
[----:B------:R-:W-:Y:S05]  /*03a0*/  BSYNC.RECONVERGENT B0 ;  /* 0x0000000000007941 */ /* 0x000fea0003800200 */
.L_x_4:
[----:B------:R-:W-:Y:S04]  /*03b0*/  BSSY.RECONVERGENT B0, `(.L_x_6) ;  /* 0x000000a000007945 */ /* 0x000fe80003800200 */
        /* <DEDUP_REMOVED lines=9> */
.L_x_7:
[----:B------:R-:W-:Y:S05]  /*0450*/  BSYNC.RECONVERGENT B0 ;  /* 0x0000000000007941 */ /* 0x000fea0003800200 */
.L_x_6:
[----:B------:R-:W-:Y:S01]  /*0460*/  UPLOP3.LUT UP1, UPT, UPT, UPT, UPT, 0x80, 0x8 ;  /* 0x000000000008789c */ /* 0x000fe20003f2f070 */
[----:B------:R-:W-:Y:S10]  /*0470*/  @!P5 BRA `(.L_x_8) ;  /* 0x000000000024d947 */ /* 0x000ff40003800000 */
[----:B------:R-:W-:Y:S01]  /*0480*/  ISETP.NE.U32.AND P1, PT, R2, RZ, PT ;  /* 0x000000ff0200720c */ /* 0x000fe20003f25070 */
[----:B------:R-:W-:Y:S01]  /*0490*/  USEL UR4, URZ, 0xffffffff, UP3 ;  /* 0xffffffffff047887 */ /* 0x000fe20009800000 */
[----:B-----5:R-:W-:Y:S02]  /*04a0*/  FSETP.NEU.AND P0, PT, R81, RZ, PT ;  /* 0x000000ff5100720b */ /* 0x020fe40003f0d000 */
[----:B------:R-:W-:-:S11]  /*04b0*/  ISETP.NE.AND.EX P1, PT, R3, RZ, PT, P1 ;  /* 0x000000ff0300720c */ /* 0x000fd60003f25310 */
[----:B------:R-:W-:Y:S02]  /*04c0*/  VOTEU.ANY UP0, P0 ;  /* 0x0000000000ff7886 */ /* 0x000fe40000000100 */
[----:B------:R-:W-:-:S05]  /*04d0*/  VOTEU.ANY UP1, P1 ;  /* 0x0000000000ff7886 */ /* 0x000fca0000820100 */
[----:B------:R-:W-:-:S04]  /*04e0*/  @!UP1 USEL UR4, URZ, 0xffffffff, UP0 ;  /* 0xffffffffff049887 */ /* 0x000fc80008000000 */
[----:B------:R-:W-:-:S04]  /*04f0*/  ULOP3.LUT UR4, UR4, 0x1, URZ, 0xc0, !UPT ;  /* 0x0000000104047892 */ /* 0x000fc8000f8ec0ff */
[----:B------:R-:W-:-:S11]  /*0500*/  UISETP.NE.U32.AND UP1, UPT, UR4, 0x1, UPT ;  /* 0x000000010400788c */ /* 0x000fd6000bf25070 */
.L_x_8:
[----:B------:R-:W1:Y:S01]  /*0510*/  SHFL.IDX PT, R2, R173, RZ, 0x1f ;  /* 0x00001fffad027589 */ /* 0x000e6200000e0000 */
[----:B------:R-:W-:-:S04]  /*0520*/  UISETP.NE.AND UP0, UPT, UR6, 0x2, UPT ;  /* 0x000000020600788c */ /* 0x000fc8000bf05270 */
[----:B------:R-:W-:Y:S01]  /*0530*/  USEL UR15, URZ, 0x1, UP0 ;  /* 0x00000001ff0f7887 */ /* 0x000fe20008000000 */
[----:B-1----:R-:W-:-:S13]  /*0540*/  ISETP.NE.AND P0, PT, R2, RZ, PT ;  /* 0x000000ff0200720c */ /* 0x002fda0003f05270 */
[----:B------:R-:W-:Y:S05]  /*0550*/  @P0 BRA `(.L_x_9) ;  /* 0x0000000000bc0947 */ /* 0x000fea0003800000 */
[----:B------:R-:W-:Y:S01]  /*0560*/  ELECT P0, URZ, PT ;  /* 0x0000000000ff782f */ /* 0x000fe20003800000 */
[----:B------:R-:W-:-:S12]  /*0570*/  BSSY.RECONVERGENT B0, `(.L_x_9) ;  /* 0x000002d000007945 */ /* 0x000fd80003800200 */
[----:B------:R-:W-:Y:S05]  /*0580*/  @!P0 BRA `(.L_x_10) ;  /* 0x0000000000ac8947 */ /* 0x000fea0003800000 */
[----:B------:R-:W1:Y:S01]  /*0590*/  S2UR UR5, SR_CgaCtaId ;  /* 0x00000000000579c3 */ /* 0x000e620000008800 */
[----:B------:R-:W-:Y:S01]  /*05a0*/  UMOV UR7, 0x400 ;  /* 0x0000040000077882 */ /* 0x000fe20000000000 */
[----:B------:R-:W-:Y:S02]  /*05b0*/  UMOV UR4, 0x1 ;  /* 0x0000000100047882 */ /* 0x000fe40000000000 */
[----:B------:R-:W-:-:S04]  /*05c0*/  UIADD3 UR8, UPT, UPT, -UR4, 0x100000, URZ ;  /* 0x0010000004087890 */ /* 0x000fc8000fffe1ff */
[----:B------:R-:W-:Y:S02]  /*05d0*/  USHF.L.U32 UR9, UR8, 0xb, URZ ;  /* 0x0000000b08097899 */ /* 0x000fe400080006ff */
[----:B------:R-:W-:Y:S02]  /*05e0*/  USHF.L.U32 UR8, UR8, 0x1, URZ ;  /* 0x0000000108087899 */ /* 0x000fe400080006ff */
[----:B-1----:R-:W-:Y:S01]  /*05f0*/  ULEA UR5, UR5, UR7, 0x18 ;  /* 0x0000000705057291 */ /* 0x002fe2000f8ec0ff */
[----:B------:R-:W1:Y:S11]  /*0600*/  FENCE.VIEW.ASYNC.S ;  /* 0x00000000000073c6 */ /* 0x000e760000000000 */
[----:B-1----:R1:W2:Y:S01]  /*0610*/  SYNCS.EXCH.64 URZ, [UR5], UR8 ;  /* 0x0000000805ff75b2 */ /* 0x0022a20008000100 */
[----:B------:R1:W3:Y:S01]  /*0620*/  SYNCS.EXCH.64 URZ, [UR5+0x88], UR8 ;  /* 0x0000880805ff75b2 */ /* 0x0002e20008000100 */
[----:B------:R1:W4:Y:S01]  /*0630*/  SYNCS.EXCH.64 URZ, [UR5+0x8], UR8 ;  /* 0x0000080805ff75b2 */ /* 0x0003220008000100 */
[----:B------:R1:W1:Y:S01]  /*0640*/  SYNCS.EXCH.64 URZ, [UR5+0x90], UR8 ;  /* 0x0000900805ff75b2 */ /* 0x0002620008000100 */
        /* <DEDUP_REMOVED lines=30> */
[----:B--234-:R-:W-:Y:S01]  /*0830*/  NOP ;  /* 0x0000000000007918 */ /* 0x01cfe20000000000 */
.L_x_10:
[----:B-1----:R-:W-:Y:S05]  /*0840*/  BSYNC.RECONVERGENT B0 ;  /* 0x0000000000007941 */ /* 0x002fea0003800200 */
.L_x_9:
[----:B------:R-:W1:Y:S01]  /*0850*/  SHFL.IDX PT, R2, R173, RZ, 0x1f ;  /* 0x00001fffad027589 */ /* 0x000e6200000e0000 */
[----:B------:R-:W-:Y:S01]  /*0860*/  NOP ;  /* 0x0000000000007918 */ /* 0x000fe20000000000 */
[----:B-1----:R-:W-:-:S13]  /*0870*/  ISETP.NE.AND P0, PT, R2, 0x1, PT ;  /* 0x000000010200780c */ /* 0x002fda0003f05270 */
[----:B------:R-:W-:Y:S05]  /*0880*/  @P0 BRA `(.L_x_11) ;  /* 0x0000000000400947 */ /* 0x000fea0003800000 */
[----:B------:R-:W1:Y:S01]  /*0890*/  S2UR UR7, SR_CgaCtaId ;  /* 0x00000000000779c3 */ /* 0x000e620000008800 */
[----:B------:R-:W-:Y:S01]  /*08a0*/  UMOV UR8, 0x400 ;  /* 0x0000040000087882 */ /* 0x000fe20000000000 */
[----:B------:R-:W-:Y:S01]  /*08b0*/  UMOV UR5, 0x20 ;  /* 0x0000002000057882 */ /* 0x000fe20000000000 */
[----:B------:R-:W-:Y:S01]  /*08c0*/  UMOV UR4, 0x80 ;  /* 0x0000008000047882 */ /* 0x000fe20000000000 */
[----:B------:R-:W-:Y:S01]  /*08d0*/  ELECT P0, URZ, PT ;  /* 0x0000000000ff782f */ /* 0x000fe20003800000 */
[----:B-1----:R-:W-:Y:S02]  /*08e0*/  ULEA UR7, UR7, UR8, 0x18 ;  /* 0x0000000807077291 */ /* 0x002fe4000f8ec0ff */
[----:B------:R-:W-:-:S04]  /*08f0*/  UIADD3 UR8, UPT, UPT, -UR5, 0x100000, URZ ;  /* 0x0010000005087890 */ /* 0x000fc8000fffe1ff */
[----:B------:R-:W-:Y:S02]  /*0900*/  USHF.L.U32 UR9, UR8, 0xb, URZ ;  /* 0x0000000b08097899 */ /* 0x000fe400080006ff */
[----:B------:R-:W-:Y:S02]  /*0910*/  USHF.L.U32 UR8, UR8, 0x1, URZ ;  /* 0x0000000108087899 */ /* 0x000fe400080006ff */
[----:B------:R-:W-:-:S04]  /*0920*/  UIADD3 UR4, UPT, UPT, -UR4, 0x100000, URZ ;  /* 0x0010000004047890 */ /* 0x000fc8000fffe1ff */
[----:B------:R-:W-:Y:S02]  /*0930*/  USHF.L.U32 UR5, UR4, 0xb, URZ ;  /* 0x0000000b04057899 */ /* 0x000fe400080006ff */
[----:B------:R-:W-:Y:S01]  /*0940*/  USHF.L.U32 UR4, UR4, 0x1, URZ ;  /* 0x0000000104047899 */ /* 0x000fe200080006ff */
[----:B------:R-:W1:Y:S03]  /*0950*/  FENCE.VIEW.ASYNC.S ;  /* 0x00000000000073c6 */ /* 0x000e660000000000 */
[----:B-1----:R1:W2:Y:S08]  /*0960*/  SYNCS.EXCH.64 URZ, [UR7+0x110], UR8 ;  /* 0x0001100807ff75b2 */ /* 0x0022b00008000100 */
[----:B------:R1:W3:Y:S01]  /*0970*/  SYNCS.EXCH.64 URZ, [UR7+0x118], UR4 ;  /* 0x0001180407ff75b2 */ /* 0x0002e20008000100 */
[----:B------:R-:W-:Y:S01]  /*0980*/  NOP ;  /* 0x0000000000007918 */ /* 0x000fe20000000000 */
.L_x_11:
[----:B------:R-:W4:Y:S01]  /*0990*/  SHFL.IDX PT, R2, R173, RZ, 0x1f ;  /* 0x00001fffad027589 */ /* 0x000f2200000e0000 */
[----:B------:R-:W-:Y:S01]  /*09a0*/  NOP ;  /* 0x0000000000007918 */ /* 0x000fe20000000000 */
[----:B----4-:R-:W-:-:S13]  /*09b0*/  ISETP.NE.AND P0, PT, R2, 0x3, PT ;  /* 0x000000030200780c */ /* 0x010fda0003f05270 */
[----:B------:R-:W-:Y:S05]  /*09c0*/  @P0 BRA `(.L_x_12) ;  /* 0x0000000000300947 */ /* 0x000fea0003800000 */
[----:B-1----:R-:W1:Y:S01]  /*09d0*/  S2UR UR5, SR_CgaCtaId ;  /* 0x00000000000579c3 */ /* 0x002e620000008800 */
[----:B------:R-:W-:Y:S01]  /*09e0*/  UMOV UR7, 0x400 ;  /* 0x0000040000077882 */ /* 0x000fe20000000000 */
[----:B------:R-:W-:Y:S01]  /*09f0*/  UMOV UR4, 0x20 ;  /* 0x0000002000047882 */ /* 0x000fe20000000000 */
[----:B------:R-:W-:Y:S01]  /*0a00*/  ELECT P0, URZ, PT ;  /* 0x0000000000ff782f */ /* 0x000fe20003800000 */
[----:B------:R-:W-:-:S04]  /*0a10*/  UIADD3 UR8, UPT, UPT, -UR4, 0x100000, URZ ;  /* 0x0010000004087890 */ /* 0x000fc8000fffe1ff */
[----:B------:R-:W-:Y:S02]  /*0a20*/  USHF.L.U32 UR9, UR8, 0xb, URZ ;  /* 0x0000000b08097899 */ /* 0x000fe400080006ff */
[----:B------:R-:W-:Y:S02]  /*0a30*/  USHF.L.U32 UR8, UR8, 0x1, URZ ;  /* 0x0000000108087899 */ /* 0x000fe400080006ff */
[----:B-1----:R-:W-:Y:S01]  /*0a40*/  ULEA UR5, UR5, UR7, 0x18 ;  /* 0x0000000705057291 */ /* 0x002fe2000f8ec0ff */
[----:B------:R-:W1:Y:S11]  /*0a50*/  FENCE.VIEW.ASYNC.S ;  /* 0x00000000000073c6 */ /* 0x000e760000000000 */
[----:B-1----:R4:W1:Y:S01]  /*0a60*/  SYNCS.EXCH.64 URZ, [UR5+0x120], UR8 ;  /* 0x0001200805ff75b2 */ /* 0x0028620008000100 */
[----:B------:R4:W1:Y:S02]  /*0a70*/  SYNCS.EXCH.64 URZ, [UR5+0x128], UR8 ;  /* 0x0001280805ff75b2 */ /* 0x0008640008000100 */
[----:B----4-:R-:W-:Y:S01]  /*0a80*/  NOP ;  /* 0x0000000000007918 */ /* 0x010fe20000000000 */
.L_x_12:
[----:B------:R-:W4:Y:S01]  /*0a90*/  SHFL.IDX PT, R2, R173, RZ, 0x1f ;  /* 0x00001fffad027589 */ /* 0x000f2200000e0000 */
[----:B------:R-:W-:Y:S01]  /*0aa0*/  NOP ;  /* 0x0000000000007918 */ /* 0x000fe20000000000 */
[----:B----4-:R-:W-:-:S13]  /*0ab0*/  ISETP.NE.AND P0, PT, R2, 0x4, PT ;  /* 0x000000040200780c */ /* 0x010fda0003f05270 */
[----:B------:R-:W-:Y:S05]  /*0ac0*/  @P0 BRA `(.L_x_13) ;  /* 0x0000000000440947 */ /* 0x000fea0003800000 */
[----:B-1----:R-:W1:Y:S01]  /*0ad0*/  S2UR UR5, SR_CgaCtaId ;  /* 0x00000000000579c3 */ /* 0x002e620000008800 */
[----:B------:R-:W-:Y:S01]  /*0ae0*/  UMOV UR8, 0x100 ;  /* 0x0000010000087882 */ /* 0x000fe20000000000 */
[----:B------:R-:W-:Y:S01]  /*0af0*/  UMOV UR7, 0x400 ;  /* 0x0000040000077882 */ /* 0x000fe20000000000 */
[----:B------:R-:W-:Y:S01]  /*0b00*/  USEL UR8, UR8, 0xe0, UP1 ;  /* 0x000000e008087887 */ /* 0x000fe20008800000 */
[----:B------:R-:W-:Y:S01]  /*0b10*/  UMOV UR4, 0x1 ;  /* 0x0000000100047882 */ /* 0x000fe20000000000 */
[----:B------:R-:W-:Y:S01]  /*0b20*/  ELECT P0, URZ, PT ;  /* 0x0000000000ff782f */ /* 0x000fe20003800000 */
[----:B------:R-:W-:-:S04]  /*0b30*/  UIADD3 UR10, UPT, UPT, -UR4, 0x100000, URZ ;  /* 0x00100000040a7890 */ /* 0x000fc8000fffe1ff */
[----:B------:R-:W-:Y:S02]  /*0b40*/  USHF.L.U32 UR11, UR10, 0xb, URZ ;  /* 0x0000000b0a0b7899 */ /* 0x000fe400080006ff */
[----:B------:R-:W-:Y:S02]  /*0b50*/  USHF.L.U32 UR10, UR10, 0x1, URZ ;  /* 0x000000010a0a7899 */ /* 0x000fe400080006ff */
        /* <DEDUP_REMOVED lines=8> */
.L_x_13:
[----:B------:R-:W4:Y:S01]  /*0be0*/  SHFL.IDX PT, R2, R173, RZ, 0x1f ;  /* 0x00001fffad027589 */ /* 0x000f2200000e0000 */
[----:B------:R-:W-:Y:S01]  /*0bf0*/  NOP ;  /* 0x0000000000007918 */ /* 0x000fe20000000000 */
[----:B----4-:R-:W-:-:S13]  /*0c00*/  ISETP.NE.AND P0, PT, R2, 0x5, PT ;  /* 0x000000050200780c */ /* 0x010fda0003f05270 */
[----:B------:R-:W-:Y:S05]  /*0c10*/  @P0 BRA `(.L_x_14) ;  /* 0x0000000000480947 */ /* 0x000fea0003800000 */
[----:B-1----:R-:W1:Y:S01]  /*0c20*/  S2UR UR7, SR_CgaCtaId ;  /* 0x00000000000779c3 */ /* 0x002e620000008800 */
        /* <DEDUP_REMOVED lines=12> */
[----:B-1----:R4:W1:Y:S08]  /*0cf0*/  SYNCS.EXCH.64 URZ, [UR7+0x140], UR8 ;  /* 0x0001400807ff75b2 */ /* 0x0028700008000100 */
[----:B------:R4:W1:Y:S01]  /*0d00*/  SYNCS.EXCH.64 URZ, [UR7+0x150], UR4 ;  /* 0x0001500407ff75b2 */ /* 0x0008620008000100 */
[----:B------:R4:W1:Y:S01]  /*0d10*/  SYNCS.EXCH.64 URZ, [UR7+0x148], UR8 ;  /* 0x0001480807ff75b2 */ /* 0x0008620008000100 */
[----:B------:R4:W1:Y:S02]  /*0d20*/  SYNCS.EXCH.64 URZ, [UR7+0x158], UR4 ;  /* 0x0001580407ff75b2 */ /* 0x0008640008000100 */
[----:B----4-:R-:W-:Y:S01]  /*0d30*/  NOP ;  /* 0x0000000000007918 */ /* 0x010fe20000000000 */
.L_x_14:
[----:B-1----:R-:W1:Y:S01]  /*0d40*/  S2UR UR8, SR_CTAID.X ;  /* 0x00000000000879c3 */ /* 0x002e620000002500 */
[----:B------:R-:W-:-:S05]  /*0d50*/  CS2R.32 R163, SR_CgaSize ;  /* 0x0000000000a37805 */ /* 0x000fca0000008a00 */
[----:B------:R-:W-:-:S05]  /*0d60*/  IMAD R163, R163, -0xa0, RZ ;  /* 0xffffff60a3a37824 */ /* 0x000fca00078e02ff */
[----:B------:R-:W-:-:S14]  /*0d70*/  R2UR UR7, R163 ;  /* 0x00000000a30772ca */ /* 0x000fdc00000e0000 */
[----:B------:R-:W4:Y:S01]  /*0d80*/  LDCU UR7, c[0x0][UR7+0x2b0] ;  /* 0x00005600070777ac */ /* 0x000f220008000800 */
[----:B------:R-:W1:Y:S01]  /*0d90*/  S2R R19, SR_CTAID.Z ;  /* 0x0000000000137919 */ /* 0x000e620000002700 */
[----:B------:R-:W-:Y:S01]  /*0da0*/  NOP ;  /* 0x0000000000007918 */ /* 0x000fe20000000000 */
[----:B------:R-:W-:-:S05]  /*0db0*/  CS2R.32 R163, SR_CgaSize ;  /* 0x0000000000a37805 */ /* 0x000fca0000008a00 */
[----:B------:R-:W-:-:S05]  /*0dc0*/  IMAD R163, R163, -0xa0, RZ ;  /* 0xffffff60a3a37824 */ /* 0x000fca00078e02ff */
[----:B------:R-:W-:-:S14]  /*0dd0*/  R2UR UR4, R163 ;  /* 0x00000000a30472ca */ /* 0x000fdc00000e0000 */
[----:B------:R-:W2:Y:S01]  /*0de0*/  LDCU UR4, c[0x0][UR4+0x2b4] ;  /* 0x00005680040477ac */ /* 0x000ea20008000800 */
[----:B------:R-:W3:Y:S08]  /*0df0*/  S2UR UR5, SR_CTAID.Y ;  /* 0x00000000000579c3 */ /* 0x000ef00000002600 */
[----:B------:R-:W2:Y:S01]  /*0e00*/  LDC R9, c[0x0][0xb24] ;  /* 0x0002c900ff097b82 */ /* 0x000ea20000000800 */
[----:B-1----:R-:W-:-:S02]  /*0e10*/  I2FP.F32.U32 R5, UR8 ;  /* 0x0000000800057c45 */ /* 0x002fc40008201000 */
[----:B------:R-:W-:-:S05]  /*0e20*/  CS2R.32 R3, SR_CgaSize ;  /* 0x0000000000037805 */ /* 0x000fca0000008a00 */
[----:B------:R-:W-:-:S06]  /*0e30*/  IMAD R3, R3, -0xa0, RZ ;  /* 0xffffff6003037824 */ /* 0x000fcc00078e02ff */
[----:B------:R-:W1:Y:S01]  /*0e40*/  LDC R3, c[0x0][R3+0x2a0] ;  /* 0x0000a80003037b82 */ /* 0x000e620000000800 */
[----:B------:R-:W-:Y:S01]  /*0e50*/  MOV R163, UR8 ;  /* 0x0000000800a37c02 */ /* 0x000fe20008000f00 */
[----:B----4-:R-:W-:Y:S01]  /*0e60*/  FMUL R5, R5, UR7 ;  /* 0x0000000705057c20 */ /* 0x010fe20008400000 */
[----:B---3--:R-:W-:Y:S02]  /*0e70*/  I2FP.F32.U32 R4, UR5 ;  /* 0x0000000500047c45 */ /* 0x008fe40008201000 */
[----:B------:R-:W-:-:S05]  /*0e80*/  CS2R.32 R2, SR_CgaSize ;  /* 0x0000000000027805 */ /* 0x000fca0000008a00 */
[----:B------:R-:W-:-:S06]  /*0e90*/  IMAD R2, R2, -0xa0, RZ ;  /* 0xffffff6002027824 */ /* 0x000fcc00078e02ff */
[----:B------:R-:W3:Y:S01]  /*0ea0*/  LDC R2, c[0x0][R2+0x2a4] ;  /* 0x0000a90002027b82 */ /* 0x000ee20000000800 */
[----:B------:R-:W4:Y:S01]  /*0eb0*/  F2I.U32.TRUNC.NTZ R160, R5 ;  /* 0x0000000500a07305 */ /* 0x000f22000020f000 */
[----:B------:R-:W-:Y:S01]  /*0ec0*/  MOV R161, UR5 ;  /* 0x0000000500a17c02 */ /* 0x000fe20008000f00 */
[----:B--2---:R-:W-:-:S05]  /*0ed0*/  FMUL R4, R4, UR4 ;  /* 0x0000000404047c20 */ /* 0x004fca0008400000 */
[----:B------:R-:W-:Y:S01]  /*0ee0*/  BAR.SYNC.DEFER_BLOCKING 0x0 ;  /* 0x0000000000007b1d */ /* 0x000fe20000010000 */
[----:B------:R-:W-:-:S05]  /*0ef0*/  ISETP.GE.AND P0, PT, R9, 0x1, PT ;  /* 0x000000010900780c */ /* 0x000fca0003f06270 */
[----:B------:R-:W2:Y:S01]  /*0f00*/  F2I.U32.TRUNC.NTZ R143, R4 ;  /* 0x00000004008f7305 */ /* 0x000ea2000020f000 */
[----:B----4-:R-:W-:-:S05]  /*0f10*/  IADD3 R160, PT, PT, -R160, RZ, RZ ;  /* 0x000000ffa0a07210 */ /* 0x010fca0007ffe1ff */
[----:B-1----:R-:W-:Y:S01]  /*0f20*/  IMAD R160, R3, R160, UR8 ;  /* 0x0000000803a07e24 */ /* 0x002fe2000f8e02a0 */
[----:B--2---:R-:W-:-:S05]  /*0f30*/  IADD3 R143, PT, PT, -R143, RZ, RZ ;  /* 0x000000ff8f8f7210 */ /* 0x004fca0007ffe1ff */
[----:B---3--:R-:W-:Y:S01]  /*0f40*/  IMAD R143, R2, R143, UR5 ;  /* 0x00000005028f7e24 */ /* 0x008fe2000f8e028f */
[----:B------:R-:W-:Y:S06]  /*0f50*/  @!P0 BRA `(.L_x_15) ;  /* 0x0000000000b88947 */ /* 0x000fec0003800000 */
[----:B------:R-:W1:Y:S01]  /*0f60*/  LDC.64 R4, c[0x0][0xb18] ;  /* 0x0002c600ff047b82 */ /* 0x000e620000000a00 */
[----:B------:R-:W-:-:S07]  /*0f70*/  ISETP.NE.AND P0, PT, R9, 0x1, PT ;  /* 0x000000010900780c */ /* 0x000fce0003f05270 */
[----:B------:R-:W2:Y:S08]  /*0f80*/  LDC R10, c[0x0][0xb0c] ;  /* 0x0002c300ff0a7b82 */ /* 0x000eb00000000800 */
[----:B------:R-:W3:Y:S08]  /*0f90*/  LDC R11, c[0x0][0x370] ;  /* 0x0000dc00ff0b7b82 */ /* 0x000ef00000000800 */
[----:B------:R-:W4:Y:S01]  /*0fa0*/  LDC R12, c[0x0][0x374] ;  /* 0x0000dd00ff0c7b82 */ /* 0x000f220000000800 */
[----:B-1----:R-:W-:-:S07]  /*0fb0*/  ISETP.NE.AND P1, PT, R4, 0x1, PT ;  /* 0x000000010400780c */ /* 0x002fce0003f25270 */
[----:B------:R-:W3:Y:S01]  /*0fc0*/  LDC.64 R6, c[0x0][0xb10] ;  /* 0x0002c400ff067b82 */ /* 0x000ee20000000a00 */
[----:B--2---:R-:W-:-:S07]  /*0fd0*/  ISETP.NE.AND P3, PT, R10, 0x1, PT ;  /* 0x000000010a00780c */ /* 0x004fce0003f65270 */
[----:B------:R-:W1:Y:S08]  /*0fe0*/  LDC R8, c[0x0][0xb20] ;  /* 0x0002c800ff087b82 */ /* 0x000e700000000800 */
[----:B------:R-:W2:Y:S01]  /*0ff0*/  LDC.64 R2, c[0x0][0xb28] ;  /* 0x0002ca00ff027b82 */ /* 0x000ea20000000a00 */
[----:B----4-:R-:W-:-:S04]  /*1000*/  IMAD.HI.U32 R13, R12, R5, RZ ;  /* 0x000000050c0d7227 */ /* 0x010fc800078e00ff */
[----:B------:R-:W-:-:S04]  /*1010*/  IMAD.HI.U32 R5, R161, R5, RZ ;  /* 0x00000005a1057227 */ /* 0x000fc800078e00ff */
[----:B---3--:R-:W-:-:S04]  /*1020*/  IMAD.HI.U32 R14, R11, R6, RZ ;  /* 0x000000060b0e7227 */ /* 0x008fc800078e00ff */
[----:B------:R-:W-:Y:S01]  /*1030*/  IMAD.HI.U32 R16, R163, R6, RZ ;  /* 0x00000006a3107227 */ /* 0x000fe200078e00ff */
[-C--:B------:R-:W-:Y:S02]  /*1040*/  @P3 SHF.R.U32.HI R11, RZ, R7.reuse, R14 ;  /* 0x00000007ff0b3219 */ /* 0x080fe4000001160e */
[-C--:B-1----:R-:W-:Y:S02]  /*1050*/  @P1 SHF.R.U32.HI R12, RZ, R8.reuse, R13 ;  /* 0x00000008ff0c1219 */ /* 0x082fe4000001160d */
[----:B------:R-:W-:Y:S02]  /*1060*/  SHF.R.U32.HI R8, RZ, R8, R5 ;  /* 0x00000008ff087219 */ /* 0x000fe40000011605 */
[----:B------:R-:W-:Y:S02]  /*1070*/  SHF.R.U32.HI R16, RZ, R7, R16 ;  /* 0x00000007ff107219 */ /* 0x000fe40000011610 */
[----:B------:R-:W-:Y:S01]  /*1080*/  SEL R5, R161, R8, !P1 ;  /* 0x00000008a1057207 */ /* 0x000fe20004800000 */
[----:B--2---:R-:W-:Y:S01]  /*1090*/  IMAD.HI.U32 R14, R12, R2, RZ ;  /* 0x000000020c0e7227 */ /* 0x004fe200078e00ff */
[----:B------:R-:W-:-:S03]  /*10a0*/  SEL R7, R163, R16, !P3 ;  /* 0x00000010a3077207 */ /* 0x000fc60005800000 */
[----:B------:R-:W-:Y:S01]  /*10b0*/  IMAD.HI.U32 R6, R11, R2, RZ ;  /* 0x000000020b067227 */ /* 0x000fe200078e00ff */
[----:B------:R-:W-:-:S04]  /*10c0*/  @P0 SHF.R.U32.HI R12, RZ, R3, R14 ;  /* 0x00000003ff0c0219 */ /* 0x000fc8000001160e */
[----:B------:R-:W-:Y:S01]  /*10d0*/  @P0 SHF.R.U32.HI R11, RZ, R3, R6 ;  /* 0x00000003ff0b0219 */ /* 0x000fe20000011606 */
[----:B------:R-:W-:-:S04]  /*10e0*/  IMAD R12, R12, R9, RZ ;  /* 0x000000090c0c7224 */ /* 0x000fc800078e02ff */
[----:B------:R-:W-:Y:S01]  /*10f0*/  IMAD R6, R11, R9, RZ ;  /* 0x000000090b067224 */ /* 0x000fe200078e02ff */
[----:B------:R-:W-:-:S04]  /*1100*/  ISETP.GE.AND P1, PT, R5, R12, PT ;  /* 0x0000000c0500720c */ /* 0x000fc80003f26270 */
[----:B------:R-:W-:Y:S01]  /*1110*/  ISETP.GE.OR P1, PT, R7, R6, P1 ;  /* 0x000000060700720c */ /* 0x000fe20000f26670 */
[----:B------:R-:W-:-:S05]  /*1120*/  IMAD.HI.U32 R6, R5, R2, RZ ;  /* 0x0000000205067227 */ /* 0x000fca00078e00ff */
[----:B------:R-:W-:-:S04]  /*1130*/  SHF.R.U32.HI R6, RZ, R3, R6 ;  /* 0x00000003ff067219 */ /* 0x000fc80000011606 */
[----:B------:R-:W-:-:S03]  /*1140*/  SEL R6, R5, R6, !P0 ;  /* 0x0000000605067207 */ /* 0x000fc60004000000 */
[----:B------:R-:W-:Y:S01]  /*1150*/  @!P1 IMAD.HI.U32 R8, R7, R2, RZ ;  /* 0x0000000207089227 */ /* 0x000fe200078e00ff */
[----:B------:R-:W-:-:S04]  /*1160*/  IADD3 R2, PT, PT, -R6, RZ, RZ ;  /* 0x000000ff06027210 */ /* 0x000fc80007ffe1ff */
[----:B------:R-:W-:Y:S01]  /*1170*/  @!P1 SHF.R.U32.HI R8, RZ, R3, R8 ;  /* 0x00000003ff089219 */ /* 0x000fe20000011608 */
[----:B------:R-:W-:-:S03]  /*1180*/  IMAD R2, R9, R2, R5 ;  /* 0x0000000209027224 */ /* 0x000fc600078e0205 */
[----:B------:R-:W-:Y:S02]  /*1190*/  @!P1 SEL R3, R7, R8, !P0 ;  /* 0x0000000807039207 */ /* 0x000fe40004000000 */
[----:B------:R-:W-:-:S03]  /*11a0*/  IADD3 R8, PT, PT, -R5, RZ, RZ ;  /* 0x000000ff05087210 */ /* 0x000fc60007ffe1ff */
[--C-:B------:R-:W-:Y:S02]  /*11b0*/  @!P1 IMAD.IADD R6, R6, 0x1, -R3.reuse ;  /* 0x0000000106069824 */ /* 0x100fe400078e0a03 */
[----:B------:R-:W-:Y:S01]  /*11c0*/  @!P1 IMAD R3, R2, R11, R3 ;  /* 0x0000000b02039224 */ /* 0x000fe200078e0203 */
[----:B------:R-:W-:Y:S01]  /*11d0*/  IADD3 R2, PT, PT, -R7, RZ, RZ ;  /* 0x000000ff07027210 */ /* 0x000fe20007ffe1ff */
[----:B------:R-:W-:Y:S02]  /*11e0*/  @!P1 IMAD R5, R6, R9, R7 ;  /* 0x0000000906059224 */ /* 0x000fe400078e0207 */
[----:B------:R-:W-:Y:S02]  /*11f0*/  IMAD R8, R4, R8, R161 ;  /* 0x0000000804087224 */ /* 0x000fe400078e02a1 */
[----:B------:R-:W-:Y:S02]  /*1200*/  @!P1 IMAD.MOV.U32 R7, RZ, RZ, R3 ;  /* 0x000000ffff079224 */ /* 0x000fe400078e0003 */
[----:B------:R-:W-:-:S02]  /*1210*/  IMAD R2, R10, R2, R163 ;  /* 0x000000020a027224 */ /* 0x000fc400078e02a3 */
[----:B------:R-:W-:Y:S02]  /*1220*/  IMAD R161, R5, R4, R8 ;  /* 0x0000000405a17224 */ /* 0x000fe400078e0208 */
[----:B------:R-:W-:Y:S02]  /*1230*/  IMAD R163, R7, R10, R2 ;  /* 0x0000000a07a37224 */ /* 0x000fe400078e0202 */
.L_x_15:
[----:B------:R-:W1:Y:S01]  /*1240*/  LDCU UR4, c[0x0][0xb30] ;  /* 0x00016600ff0477ac */ /* 0x000e620008000800 */
[----:B------:R-:W2:Y:S08]  /*1250*/  S2UR UR48, SR_CgaCtaId ;  /* 0x00000000003079c3 */ /* 0x000eb00000008800 */
[----:B------:R-:W3:Y:S01]  /*1260*/  LDC R72, c[0x0][0xb24] ;  /* 0x0002c900ff487b82 */ /* 0x000ee20000000800 */
[----:B-1----:R-:W-:-:S09]  /*1270*/  UISETP.NE.AND UP0, UPT, UR4, 0x1, UPT ;  /* 0x000000010400788c */ /* 0x002fd2000bf05270 */
[----:B--2---:R-:W-:Y:S05]  /*1280*/  BRA.U UP0, `(.L_x_16) ;  /* 0x0000000100407547 */ /* 0x004fea000b800000 */
[----:B------:R-:W1:Y:S08]  /*1290*/  LDC.64 R4, c[0x0][0xb10] ;  /* 0x0002c400ff047b82 */ /* 0x000e700000000a00 */
[----:B------:R-:W2:Y:S08]  /*12a0*/  LDC.64 R2, c[0x0][0xb18] ;  /* 0x0002c600ff027b82 */ /* 0x000eb00000000a00 */
[----:B------:R-:W4:Y:S08]  /*12b0*/  LDC R6, c[0x0][0xb20] ;  /* 0x0002c800ff067b82 */ /* 0x000f300000000800 */
[----:B------:R-:W3:Y:S01]  /*12c0*/  LDC R8, c[0x0][0xb0c] ;  /* 0x0002c300ff087b82 */ /* 0x000ee20000000800 */
[----:B-1----:R-:W-:-:S05]  /*12d0*/  IMAD.HI.U32 R4, R163, R4, RZ ;  /* 0x00000004a3047227 */ /* 0x002fca00078e00ff */
[----:B------:R-:W-:Y:S01]  /*12e0*/  SHF.R.U32.HI R4, RZ, R5, R4 ;  /* 0x00000005ff047219 */ /* 0x000fe20000011604 */
[----:B--2---:R-:W-:Y:S01]  /*12f0*/  IMAD.HI.U32 R3, R161, R3, RZ ;  /* 0x00000003a1037227 */ /* 0x004fe200078e00ff */
[----:B------:R-:W-:-:S04]  /*1300*/  ISETP.NE.AND P0, PT, R2, 0x1, PT ;  /* 0x000000010200780c */ /* 0x000fc80003f05270 */
[----:B----4-:R-:W-:-:S04]  /*1310*/  SHF.R.U32.HI R6, RZ, R6, R3 ;  /* 0x00000006ff067219 */ /* 0x010fc80000011603 */
[----:B------:R-:W-:Y:S02]  /*1320*/  SEL R3, R161, R6, !P0 ;  /* 0x00000006a1037207 */ /* 0x000fe40004000000 */
[----:B---3--:R-:W-:-:S04]  /*1330*/  ISETP.NE.AND P1, PT, R8, 0x1, PT ;  /* 0x000000010800780c */ /* 0x008fc80003f25270 */
[----:B------:R-:W-:-:S05]  /*1340*/  SEL R4, R163, R4, !P1 ;  /* 0x00000004a3047207 */ /* 0x000fca0004800000 */
[----:B------:R-:W-:Y:S02]  /*1350*/  IMAD.IADD R5, R3, 0x1, -R4 ;  /* 0x0000000103057824 */ /* 0x000fe400078e0a04 */
[----:B------:R-:W-:Y:S02]  /*1360*/  IMAD.IADD R3, R4, 0x1, -R3 ;  /* 0x0000000104037824 */ /* 0x000fe400078e0a03 */
[----:B------:R-:W-:Y:S02]  /*1370*/  IMAD R163, R5, R8, R163 ;  /* 0x0000000805a37224 */ /* 0x000fe400078e02a3 */
[----:B------:R-:W-:-:S07]  /*1380*/  IMAD R161, R3, R2, R161 ;  /* 0x0000000203a17224 */ /* 0x000fce00078e02a1 */
.L_x_16:
[----:B------:R-:W-:Y:S01]  /*1390*/  BAR.SYNC.DEFER_BLOCKING 0x0 ;  /* 0x0000000000007b1d */ /* 0x000fe20000010000 */
[----:B------:R-:W-:Y:S01]  /*13a0*/  UISETP.NE.AND UP0, UPT, UR6, 0x2, UPT ;  /* 0x000000020600788c */ /* 0x000fe2000bf05270 */
[----:B------:R-:W-:Y:S02]  /*13b0*/  ISETP.NE.OR P0, PT, R0, 0x2, !P2 ;  /* 0x000000020000780c */ /* 0x000fe40005705670 */
[----:B------:R-:W-:-:S06]  /*13c0*/  LOP3.LUT R2, R167, 0x1f, RZ, 0xc0, !PT ;  /* 0x0000001fa7027812 */ /* 0x000fcc00078ec0ff */
[----:B------:R-:W-:Y:S05]  /*13d0*/  BRA.U UP0, `(.L_x_17) ;  /* 0x0000001d00b47547 */ /* 0x000fea000b800000 */
[----:B------:R-:W1:Y:S01]  /*13e0*/  LDCU UR6, c[0x0][0x388] ;  /* 0x00007100ff0677ac */ /* 0x000e620008000800 */
[----:B------:R-:W2:Y:S01]  /*13f0*/  LDC R11, c[0x0][0x370] ;  /* 0x0000dc00ff0b7b82 */ /* 0x000ea20000000800 */
[----:B------:R-:W-:Y:S01]  /*1400*/  PLOP3.LUT P1, PT, PT, PT, UP1, 0x80, 0x8 ;  /* 0x000000000008781c */ /* 0x000fe20003f2f018 */
[----:B------:R-:W-:Y:S01]  /*1410*/  IMAD.MOV.U32 R12, RZ, RZ, RZ ;  /* 0x000000ffff0c7224 */ /* 0x000fe200078e00ff */
[----:B------:R-:W4:Y:S01]  /*1420*/  LDCU UR4, c[0x0][0x38c] ;  /* 0x00007180ff0477ac */ /* 0x000f220008000800 */
[----:B------:R-:W-:Y:S02]  /*1430*/  ISETP.EQ.OR P5, PT, R2, RZ, P0 ;  /* 0x000000ff0200720c */ /* 0x000fe400007a2670 */
[----:B------:R-:W-:Y:S01]  /*1440*/  PLOP3.LUT P1, PT, P1, PT, PT, 0x8, 0x80 ;  /* 0x000000000080781c */ /* 0x000fe20000f2e170 */
[----:B------:R-:W3:Y:S01]  /*1450*/  LDCU UR35, c[0x0][0x390] ;  /* 0x00007200ff2377ac */ /* 0x000ee20008000800 */
[----:B------:R-:W2:Y:S01]  /*1460*/  LDC R0, c[0x0][0x374] ;  /* 0x0000dd00ff007b82 */ /* 0x000ea20000000800 */
[----:B------:R-:W2:Y:S01]  /*1470*/  LDCU.64 UR36, c[0x0][0x348] ;  /* 0x00006900ff2477ac */ /* 0x000ea20008000a00 */
[----:B------:R-:W-:Y:S01]  /*1480*/  UMOV UR33, 0x1 ;  /* 0x0000000100217882 */ /* 0x000fe20000000000 */
[----:B------:R-:W-:Y:S01]  /*1490*/  UMOV UR32, URZ ;  /* 0x000000ff00207c82 */ /* 0x000fe20008000000 */
[----:B-1----:R-:W-:Y:S01]  /*14a0*/  UIADD3 UR6, UPT, UPT, UR6, 0x3f, URZ ;  /* 0x0000003f06067890 */ /* 0x002fe2000fffe0ff */
[----:B------:R-:W-:Y:S01]  /*14b0*/  UMOV UR20, URZ ;  /* 0x000000ff00147c82 */ /* 0x000fe20008000000 */
[----:B------:R-:W-:-:S02]  /*14c0*/  UMOV UR31, URZ ;  /* 0x000000ff001f7c82 */ /* 0x000fc40008000000 */
[----:B------:R-:W-:-:S04]  /*14d0*/  USHF.R.S32.HI UR5, URZ, 0x1f, UR6 ;  /* 0x0000001fff057899 */ /* 0x000fc80008011406 */
[----:B------:R-:W-:-:S04]  /*14e0*/  ULEA.HI UR5, UR5, UR6, URZ, 0x6 ;  /* 0x0000000605057291 */ /* 0x000fc8000f8f30ff */
[----:B------:R-:W-:-:S04]  /*14f0*/  USHF.R.S32.HI UR5, URZ, 0x6, UR5 ;  /* 0x00000006ff057899 */ /* 0x000fc80008011405 */
[----:B----4-:R-:W-:-:S04]  /*1500*/  UIMAD UR4, UR5, UR4, URZ ;  /* 0x00000004050472a4 */ /* 0x010fc8000f8e02ff */
[----:B---3--:R-:W-:-:S04]  /*1510*/  UIMAD UR35, UR4, UR35, URZ ;  /* 0x00000023042372a4 */ /* 0x008fc8000f8e02ff */
[----:B------:R-:W-:Y:S02]  /*1520*/  UISETP.NE.AND UP2, UPT, UR35, URZ, UPT ;  /* 0x000000ff2300728c */ /* 0x000fe4000bf45270 */
[----:B------:R-:W-:-:S04]  /*1530*/  UISETP.LT.U32.AND UP0, UPT, UR35, 0x11, UPT ;  /* 0x000000112300788c */ /* 0x000fc8000bf01070 */
[----:B------:R-:W-:-:S04]  /*1540*/  USEL UR34, UR35, 0x11, UP0 ;  /* 0x0000001123227887 */ /* 0x000fc80008000000 */
[----:B------:R-:W-:Y:S02]  /*1550*/  UIADD3 UR23, UPT, UPT, UR34, -0x1, URZ ;  /* 0xffffffff22177890 */ /* 0x000fe4000fffe0ff */
[----:B------:R-:W-:Y:S02]  /*1560*/  @!UP2 UIADD3 UR23, UPT, UPT, UR34, URZ, URZ ;  /* 0x000000ff2217a290 */ /* 0x000fe4000fffe0ff */
[----:B------:R-:W-:Y:S02]  /*1570*/  UIADD3 UR34, UPT, UPT, UR35, -UR34, URZ ;  /* 0x8000002223227290 */ /* 0x000fe4000fffe0ff */
[----:B--2---:R-:W-:-:S12]  /*1580*/  UIADD3 UR23, UPT, UPT, UR23, 0x1, URZ ;  /* 0x0000000117177890 */ /* 0x004fd8000fffe0ff */
.L_x_33:
[----:B------:R-:W1:Y:S01]  /*1590*/  S2UR UR22, SR_CgaCtaId ;  /* 0x00000000001679c3 */ /* 0x000e620000008800 */
[----:B------:R-:W-:Y:S01]  /*15a0*/  UMOV UR4, 0x400 ;  /* 0x0000040000047882 */ /* 0x000fe20000000000 */
[----:B------:R-:W-:Y:S01]  /*15b0*/  IMAD.U32 R2, RZ, RZ, UR33 ;  /* 0x00000021ff027e24 */ /* 0x000fe2000f8e00ff */
[----:B------:R-:W-:Y:S01]  /*15c0*/  UISETP.NE.AND UP0, UPT, UR35, URZ, UPT ;  /* 0x000000ff2300728c */ /* 0x000fe2000bf05270 */
[----:B------:R-:W-:Y:S01]  /*15d0*/  R2UR UR26, R161 ;  /* 0x00000000a11a72ca */ /* 0x000fe200000e0000 */
[----:B------:R-:W-:Y:S01]  /*15e0*/  IMAD.SHL.U32 R163, R163, 0x80, RZ ;  /* 0x00000080a3a37824 */ /* 0x000fe200078e00ff */
[----:B------:R-:W-:Y:S01]  /*15f0*/  UMOV UR30, URZ ;  /* 0x000000ff001e7c82 */ /* 0x000fe20008000000 */
[----:B------:R-:W-:Y:S01]  /*1600*/  SHF.L.U32 R2, R2, 0x1f, RZ ;  /* 0x0000001f02027819 */ /* 0x000fe200000006ff */
[----:B------:R-:W-:Y:S01]  /*1610*/  UMOV UR29, URZ ;  /* 0x000000ff001d7c82 */ /* 0x000fe20008000000 */
[----:B------:R-:W-:-:S08]  /*1620*/  UMOV UR28, URZ ;  /* 0x000000ff001c7c82 */ /* 0x000fd00008000000 */
[----:B------:R-:W-:Y:S02]  /*1630*/  USHF.L.U32 UR26, UR26, 0x6, URZ ;  /* 0x000000061a1a7899 */ /* 0x000fe400080006ff */
[----:B-1----:R-:W-:-:S04]  /*1640*/  ULEA UR22, UR22, UR4, 0x18 ;  /* 0x0000000416167291 */ /* 0x002fc8000f8ec0ff */
[----:B------:R-:W-:-:S09]  /*1650*/  ULEA UR4, UR32, UR22, 0x3 ;  /* 0x0000001620047291 */ /* 0x000fd2000f8e18ff */
[----:B--2---:R1:W2:Y:S01]  /*1660*/  SYNCS.PHASECHK.TRANS64.TRYWAIT P3, [UR4+0x88], R2 ;  /* 0x00008802ff0075a7 */ /* 0x0042a20008061104 */
[----:B---3--:R-:W-:Y:S05]  /*1670*/  BRA.U !UP0, `(.L_x_18) ;  /* 0x00000005086c7547 */ /* 0x008fea000b800000 */
[----:B------:R-:W3:Y:S01]  /*1680*/  LDC.64 R8, c[0x0][0x480] ;  /* 0x00012000ff087b82 */ /* 0x000ee20000000a00 */
[----:B------:R-:W4:Y:S01]  /*1690*/  LDCU UR16, c[0x0][0x390] ;  /* 0x00007200ff1077ac */ /* 0x000f220008000800 */
[----:B------:R-:W2:Y:S06]  /*16a0*/  LDCU UR17, c[0x0][0x38c] ;  /* 0x00007180ff1177ac */ /* 0x000eac0008000800 */
[----:B------:R-:W4:Y:S01]  /*16b0*/  LDC.64 R6, c[0x0][0x488] ;  /* 0x00012200ff067b82 */ /* 0x000f220000000a00 */
[----:B------:R-:W2:Y:S01]  /*16c0*/  LDCU.64 UR14, c[0x0][0x4b8] ;  /* 0x00009700ff0e77ac */ /* 0x000ea20008000a00 */
[----:B------:R-:W-:Y:S01]  /*16d0*/  UIADD3 UR31, UPT, UPT, UR23, UR20, URZ ;  /* 0x00000014171f7290 */ /* 0x000fe2000fffe0ff */
[----:B------:R-:W-:-:S05]  /*16e0*/  UMOV UR30, URZ ;  /* 0x000000ff001e7c82 */ /* 0x000fca0008000000 */
[----:B-1----:R-:W1:Y:S01]  /*16f0*/  LDC.64 R2, c[0x0][0x490] ;  /* 0x00012400ff027b82 */ /* 0x002e620000000a00 */
[----:B------:R-:W-:Y:S01]  /*1700*/  UMOV UR18, UR32 ;  /* 0x0000002000127c82 */ /* 0x000fe20008000000 */
[----:B------:R-:W-:Y:S01]  /*1710*/  UMOV UR28, URZ ;  /* 0x000000ff001c7c82 */ /* 0x000fe20008000000 */
[----:B------:R-:W-:Y:S01]  /*1720*/  UMOV UR29, URZ ;  /* 0x000000ff001d7c82 */ /* 0x000fe20008000000 */
[----:B---3--:R-:W-:Y:S01]  /*1730*/  IMAD.HI.U32 R9, R163, R9, RZ ;  /* 0x00000009a3097227 */ /* 0x008fe200078e00ff */
[----:B------:R-:W-:-:S03]  /*1740*/  ISETP.NE.AND P2, PT, R8, 0x1, PT ;  /* 0x000000010800780c */ /* 0x000fc60003f45270 */
[----:B------:R-:W3:Y:S01]  /*1750*/  LDC.64 R4, c[0x0][0x4b0] ;  /* 0x00012c00ff047b82 */ /* 0x000ee20000000a00 */
[----:B----4-:R-:W-:-:S04]  /*1760*/  SHF.R.U32.HI R6, RZ, R6, R9 ;  /* 0x00000006ff067219 */ /* 0x010fc80000011609 */
[----:B------:R-:W-:Y:S02]  /*1770*/  SEL R6, R163, R6, !P2 ;  /* 0x00000006a3067207 */ /* 0x000fe40005000000 */
[----:B------:R-:W-:Y:S02]  /*1780*/  ISETP.NE.AND P2, PT, R7, 0x1, PT ;  /* 0x000000010700780c */ /* 0x000fe40003f45270 */
[C---:B------:R-:W-:Y:S01]  /*1790*/  R2UR UR4, R6.reuse ;  /* 0x00000000060472ca */ /* 0x040fe200000e0000 */
[----:B-1----:R-:W-:-:S04]  /*17a0*/  IMAD.HI.U32 R2, R6, R2, RZ ;  /* 0x0000000206027227 */ /* 0x002fc800078e00ff */
[----:B------:R-:W-:Y:S01]  /*17b0*/  IMAD.MOV R14, RZ, RZ, -R6 ;  /* 0x000000ffff0e7224 */ /* 0x000fe200078e0a06 */
[----:B------:R-:W-:-:S03]  /*17c0*/  SHF.R.U32.HI R2, RZ, R3, R2 ;  /* 0x00000003ff027219 */ /* 0x000fc60000011602 */
[----:B------:R-:W-:Y:S01]  /*17d0*/  IMAD R14, R8, R14, R163 ;  /* 0x0000000e080e7224 */ /* 0x000fe200078e02a3 */
[----:B------:R-:W-:Y:S01]  /*17e0*/  R2UR UR13, R2 ;  /* 0x00000000020d72ca */ /* 0x000fe200000e0000 */
[----:B------:R-:W-:Y:S01]  /*17f0*/  VOTEU.ANY UP0, P2 ;  /* 0x0000000000ff7886 */ /* 0x000fe20001000100 */
[----:B------:R-:W1:Y:S01]  /*1800*/  LDC.64 R2, c[0x0][0x4d0] ;  /* 0x00013400ff027b82 */ /* 0x000e620000000a00 */
[----:B---3--:R-:W-:Y:S02]  /*1810*/  R2UR UR8, R4 ;  /* 0x00000000040872ca */ /* 0x008fe400000e0000 */
[----:B------:R-:W-:Y:S02]  /*1820*/  R2UR UR9, R14 ;  /* 0x000000000e0972ca */ /* 0x000fe400000e0000 */
[----:B------:R-:W-:-:S06]  /*1830*/  R2UR UR6, R5 ;  /* 0x00000000050672ca */ /* 0x000fcc00000e0000 */
[----:B------:R-:W-:Y:S01]  /*1840*/  USEL UR13, UR4, UR13, !UP0 ;  /* 0x0000000d040d7287 */ /* 0x000fe2000c000000 */
[----:B------:R-:W3:Y:S05]  /*1850*/  LDCU.64 UR4, c[0x0][0x4d8] ;  /* 0x00009b00ff0477ac */ /* 0x000eea0008000a00 */
[----:B------:R-:W-:-:S04]  /*1860*/  IMAD R9, RZ, RZ, -UR13 ;  /* 0x8000000dff097e24 */ /* 0x000fc8000f8e02ff */
[----:B------:R-:W-:Y:S01]  /*1870*/  IMAD R9, R7, R9, R6 ;  /* 0x0000000907097224 */ /* 0x000fe200078e0206 */
[----:B-1----:R-:W-:-:S04]  /*1880*/  R2UR UR11, R2 ;  /* 0x00000000020b72ca */ /* 0x002fc800000e0000 */
[----:B------:R-:W-:Y:S02]  /*1890*/  R2UR UR7, R9 ;  /* 0x00000000090772ca */ /* 0x000fe400000e0000 */
[----:B------:R-:W-:-:S07]  /*18a0*/  R2UR UR12, R3 ;  /* 0x00000000030c72ca */ /* 0x000fce00000e0000 */
[----:B------:R-:W-:-:S06]  /*18b0*/  UIMAD UR11, UR9, UR8, UR11 ;  /* 0x00000008090b72a4 */ /* 0x000fcc000f8e020b */
[----:B--23--:R-:W-:-:S12]  /*18c0*/  UIMAD UR12, UR7, UR6, UR12 ;  /* 0x00000006070c72a4 */ /* 0x00cfd8000f8e020c */
.L_x_23:
[----:B------:R-:W-:Y:S01]  /*18d0*/  @!P0 MOV R3, 0x3000 ;  /* 0x0000300000038802 */ /* 0x000fe20000000f00 */
[----:B------:R-:W-:Y:S01]  /*18e0*/  ULEA UR9, UR18, UR22, 0x3 ;  /* 0x0000001612097291 */ /* 0x000fe2000f8e18ff */
[----:B----4-:R-:W-:Y:S11]  /*18f0*/  @P3 BRA `(.L_x_19) ;  /* 0x0000000000103947 */ /* 0x010ff60003800000 */
[----:B------:R-:W-:Y:S04]  /*1900*/  MOV R2, UR33 ;  /* 0x0000002100027c02 */ /* 0x000fe80008000f00 */
[----:B------:R-:W-:Y:S04]  /*1910*/  SHF.L.U32 R5, R2, 0x1f, RZ ;  /* 0x0000001f02057819 */ /* 0x000fe800000006ff */
[----:B------:R-:W1:Y:S02]  /*1920*/  SYNCS.PHASECHK.TRANS64.TRYWAIT P2, [UR9+0x88], R5 ;  /* 0x00008805ff0075a7 */ /* 0x000e640008041109 */
[----:B-1----:R-:W-:Y:S05]  /*1930*/  @!P2 BRA `(.L_x_20) ;  /* 0x0000005800cca947 */ /* 0x002fea0003800000 */
.L_x_19:
[----:B------:R2:W-:Y:S01]  /*1940*/  @!P0 SYNCS.ARRIVE.TRANS64 RZ, [UR9], R3 ;  /* 0x00000003ffff89a7 */ /* 0x0005e20008000009 */
[----:B------:R-:W-:Y:S04]  /*1950*/  BSSY.RECONVERGENT B0, `(.L_x_21) ;  /* 0x0000003000007945 */ /* 0x000fe80003800200 */
[----:B------:R-:W-:Y:S05]  /*1960*/  @P5 BRA `(.L_x_22) ;  /* 0x0000000000045947 */ /* 0x000fea0003800000 */
[----:B------:R-:W-:Y:S05]  /*1970*/  BPT.TRAP 0x1 ;  /* 0x000000040000795c */ /* 0x000fea0000300000 */
.L_x_22:
[----:B------:R-:W-:Y:S05]  /*1980*/  BSYNC.RECONVERGENT B0 ;  /* 0x0000000000007941 */ /* 0x000fea0003800200 */
.L_x_21:
[----:B------:R-:W-:Y:S02]  /*1990*/  UIADD3 UR32, UPT, UPT, UR18, 0x1, URZ ;  /* 0x0000000112207890 */ /* 0x000fe4000fffe0ff */
[----:B------:R-:W-:Y:S02]  /*19a0*/  UIMAD UR7, UR28, UR14, UR4 ;  /* 0x0000000e1c0772a4 */ /* 0x000fe4000f8e0204 */
[----:B------:R-:W-:Y:S02]  /*19b0*/  UISETP.NE.AND UP0, UPT, UR32, 0x11, UPT ;  /* 0x000000112000788c */ /* 0x000fe4000bf05270 */
[----:B------:R-:W-:Y:S02]  /*19c0*/  UIMAD UR6, UR29, UR15, UR5 ;  /* 0x0000000f1d0672a4 */ /* 0x000fe4000f8e0205 */
[----:B------:R-:W-:Y:S02]  /*19d0*/  USEL UR8, URZ, 0x1, UP0 ;  /* 0x00000001ff087887 */ /* 0x000fe40008000000 */
[----:B------:R-:W-:Y:S02]  /*19e0*/  USEL UR32, UR32, URZ, UP0 ;  /* 0x000000ff20207287 */ /* 0x000fe40008000000 */
[----:B------:R-:W-:Y:S02]  /*19f0*/  ULOP3.LUT UR33, UR33, UR8, URZ, 0x3c, !UPT ;  /* 0x0000000821217292 */ /* 0x000fe4000f8e3cff */
[----:B------:R-:W-:Y:S02]  /*1a00*/  ULEA UR8, UR32, UR22, 0x3 ;  /* 0x0000001620087291 */ /* 0x000fe4000f8e18ff */
[----:B------:R-:W-:Y:S02]  /*1a10*/  ULEA UR21, UR18, UR22, 0xc ;  /* 0x0000001612157291 */ /* 0x000fe4000f8e60ff */
[----:B------:R-:W-:Y:S01]  /*1a20*/  UIADD3 UR44, UP1, UPT, UR36, 0x80, URZ ;  /* 0x00000080242c7890 */ /* 0x000fe2000ff3e0ff */
[----:B-1----:R-:W-:Y:S01]  /*1a30*/  MOV R2, UR33 ;  /* 0x0000002100027c02 */ /* 0x002fe20008000f00 */
[----:B------:R-:W-:Y:S02]  /*1a40*/  UPRMT UR42, UR7, 0x40, UR6 ;  /* 0x00000040072a7896 */ /* 0x000fe40008000006 */
[----:B------:R-:W-:Y:S01]  /*1a50*/  UIADD3 UR24, UPT, UPT, UR21, 0x26400, URZ ;  /* 0x0002640015187890 */ /* 0x000fe2000fffe0ff */
[----:B--2---:R-:W-:Y:S01]  /*1a60*/  SHF.L.U32 R3, R2, 0x1f, RZ ;  /* 0x0000001f02037819 */ /* 0x004fe200000006ff */
[----:B------:R-:W-:Y:S02]  /*1a70*/  USHF.L.U32 UR10, UR30, 0x6, URZ ;  /* 0x000000061e0a7899 */ /* 0x000fe400080006ff */
[----:B------:R-:W-:Y:S01]  /*1a80*/  UIADD3.X UR45, UPT, UPT, URZ, UR37, URZ, UP1, !UPT ;  /* 0x00000025ff2d7290 */ /* 0x000fe20008ffe4ff */
[----:B------:R3:W4:Y:S01]  /*1a90*/  SYNCS.PHASECHK.TRANS64.TRYWAIT P3, [UR8+0x88], R3 ;  /* 0x00008803ff0075a7 */ /* 0x0007220008061108 */
[----:B------:R-:W-:Y:S02]  /*1aa0*/  ULEA UR8, UR18, UR22, 0xd ;  /* 0x0000001612087291 */ /* 0x000fe4000f8e68ff */
[----:B------:R-:W-:Y:S02]  /*1ab0*/  UPRMT UR21, UR42, 0x5410, URZ ;  /* 0x000054102a157896 */ /* 0x000fe400080000ff */
[----:B------:R-:W-:Y:S02]  /*1ac0*/  UIADD3 UR8, UPT, UPT, UR8, 0x4400, URZ ;  /* 0x0000440008087890 */ /* 0x000fe4000fffe0ff */
[----:B------:R-:W-:Y:S02]  /*1ad0*/  UIADD3 UR40, UP0, UPT, UR36, 0x180, URZ ;  /* 0x0000018024287890 */ /* 0x000fe4000ff1e0ff */
[----:B------:R-:W-:Y:S02]  /*1ae0*/  UIADD3 UR19, UPT, UPT, UR28, 0x1, URZ ;  /* 0x000000011c137890 */ /* 0x000fe4000fffe0ff */
[----:B------:R-:W-:Y:S02]  /*1af0*/  UIADD3.X UR41, UPT, UPT, URZ, UR37, URZ, UP0, !UPT ;  /* 0x00000025ff297290 */ /* 0x000fe400087fe4ff */
[----:B------:R-:W-:Y:S01]  /*1b00*/  UISETP.NE.AND UP2, UPT, UR19, UR17, UPT ;  /* 0x000000111300728c */ /* 0x000fe2000bf45270 */
[----:B------:R-:W-:Y:S01]  /*1b10*/  UTMALDG.4D.IM2COL [UR8], [UR44], UR21 ;  /* 0x000000082c0073b4 */ /* 0x000fe20008058015 */
[----:B------:R-:W-:Y:S02]  /*1b20*/  UIADD3 UR18, UPT, UPT, UR29, 0x1, URZ ;  /* 0x000000011d127890 */ /* 0x000fe4000fffe0ff */
[----:B------:R-:W-:Y:S02]  /*1b30*/  UIADD3 UR20, UPT, UPT, UR20, 0x1, URZ ;  /* 0x0000000114147890 */ /* 0x000fe4000fffe0ff */
[----:B------:R-:W-:Y:S01]  /*1b40*/  UIADD3 UR42, UPT, UPT, UR30, 0x1, URZ ;  /* 0x000000011e2a7890 */ /* 0x000fe2000fffe0ff */
[----:B------:R-:W-:Y:S01]  /*1b50*/  UMOV UR38, 0x0 ;  /* 0x0000000000267882 */ /* 0x000fe20000000000 */
[----:B------:R-:W-:Y:S01]  /*1b60*/  UMOV UR39, 0x10000000 ;  /* 0x1000000000277882 */ /* 0x000fe20000000000 */
[----:B------:R-:W-:Y:S02]  /*1b70*/  UMOV UR25, UR9 ;  /* 0x0000000900197c82 */ /* 0x000fe40008000000 */
[----:B------:R-:W-:Y:S01]  /*1b80*/  @UP2 UIADD3 UR18, UPT, UPT, UR29, URZ, URZ ;  /* 0x000000ff1d122290 */ /* 0x000fe2000fffe0ff */
[----:B------:R-:W-:Y:S03]  /*1b90*/  UMOV UR27, UR10 ;  /* 0x0000000a001b7c82 */ /* 0x000fe60008000000 */
[----:B------:R-:W-:Y:S01]  /*1ba0*/  UISETP.NE.AND UP0, UPT, UR18, UR16, UPT ;  /* 0x000000101200728c */ /* 0x000fe2000bf05270 */
[----:B------:R1:W-:Y:S10]  /*1bb0*/  UTMALDG.4D [UR24], [UR40], desc[UR38] ;  /* 0x00002618280075b4 */ /* 0x0003f40008019000 */
[----:B------:R-:W-:Y:S07]  /*1bc0*/  @UP0 UIADD3 UR42, UPT, UPT, UR30, URZ, URZ ;  /* 0x000000ff1e2a0290 */ /* 0x000fee000fffe0ff */
[----:B------:R-:W-:Y:S01]  /*1bd0*/  UMOV UR30, UR42 ;  /* 0x0000002a001e7c82 */ /* 0x000fe20008000000 */
[----:B-1----:R-:W-:Y:S02]  /*1be0*/  USEL UR29, UR18, URZ, UP0 ;  /* 0x000000ff121d7287 */ /* 0x002fe40008000000 */
[----:B------:R-:W-:Y:S02]  /*1bf0*/  UISETP.NE.AND UP0, UPT, UR20, UR31, UPT ;  /* 0x0000001f1400728c */ /* 0x000fe4000bf05270 */
[----:B------:R-:W-:Y:S01]  /*1c00*/  USEL UR28, UR19, URZ, UP2 ;  /* 0x000000ff131c7287 */ /* 0x000fe20009000000 */
[----:B------:R-:W-:Y:S06]  /*1c10*/  UMOV UR18, UR32 ;  /* 0x0000002000127c82 */ /* 0x000fec0008000000 */
[----:B---3--:R-:W-:Y:S05]  /*1c20*/  BRA.U UP0, `(.L_x_23) ;  /* 0xfffffffd00287547 */ /* 0x008fea000b83ffff */
.L_x_18:
[----:B------:R-:W-:Y:S01]  /*1c30*/  ULEA UR4, UR32, UR22, 0x3 ;  /* 0x0000001620047291 */ /* 0x000fe2000f8e18ff */
[----:B-1----:R-:W-:Y:S01]  /*1c40*/  MOV R2, UR33 ;  /* 0x0000002100027c02 */ /* 0x002fe20008000f00 */
[----:B------:R-:W-:Y:S01]  /*1c50*/  @!P1 SYNCS.ARRIVE.TRANS64.A1T0 RZ, [UR22+0x128], RZ ;  /* 0x000128ffffff99a7 */ /* 0x000fe20008100016 */
[----:B------:R-:W-:Y:S02]  /*1c60*/  UISETP.GE.AND UP0, UPT, UR34, 0x1, UPT ;  /* 0x000000012200788c */ /* 0x000fe4000bf06270 */
[----:B------:R-:W-:-:S04]  /*1c70*/  SHF.L.U32 R2, R2, 0x1f, RZ ;  /* 0x0000001f02027819 */ /* 0x000fc800000006ff */
[----:B------:R1:W3:Y:S03]  /*1c80*/  SYNCS.PHASECHK.TRANS64.TRYWAIT P2, [UR4+0x88], R2 ;  /* 0x00008802ff0075a7 */ /* 0x0002e60008041104 */
[----:B------:R-:W-:Y:S05]  /*1c90*/  BRA.U !UP0, `(.L_x_24) ;  /* 0x0000000508747547 */ /* 0x000fea000b800000 */
[----:B------:R-:W4:Y:S01]  /*1ca0*/  LDC.64 R8, c[0x0][0x480] ;  /* 0x00012000ff087b82 */ /* 0x000f220000000a00 */
[----:B------:R-:W2:Y:S01]  /*1cb0*/  LDCU UR25, c[0x0][0x390] ;  /* 0x00007200ff1977ac */ /* 0x000ea20008000800 */
[----:B------:R-:W2:Y:S06]  /*1cc0*/  LDCU UR27, c[0x0][0x38c] ;  /* 0x00007180ff1b77ac */ /* 0x000eac0008000800 */
[----:B------:R-:W4:Y:S01]  /*1cd0*/  LDC.64 R6, c[0x0][0x488] ;  /* 0x00012200ff067b82 */ /* 0x000f220000000a00 */
[----:B------:R-:W2:Y:S01]  /*1ce0*/  LDCU.64 UR14, c[0x0][0x4b8] ;  /* 0x00009700ff0e77ac */ /* 0x000ea20008000a00 */
[----:B------:R-:W-:Y:S01]  /*1cf0*/  UIADD3 UR31, UPT, UPT, UR34, UR31, URZ ;  /* 0x0000001f221f7290 */ /* 0x000fe2000fffe0ff */
[----:B------:R-:W-:-:S05]  /*1d00*/  UMOV UR40, UR34 ;  /* 0x0000002200287c82 */ /* 0x000fca0008000000 */
[----:B-1----:R-:W1:Y:S01]  /*1d10*/  LDC.64 R2, c[0x0][0x490] ;  /* 0x00012400ff027b82 */ /* 0x002e620000000a00 */
[----:B------:R-:W-:Y:S01]  /*1d20*/  UMOV UR38, UR32 ;  /* 0x0000002000267c82 */ /* 0x000fe20008000000 */
[----:B----4-:R-:W-:Y:S01]  /*1d30*/  IMAD.HI.U32 R9, R163, R9, RZ ;  /* 0x00000009a3097227 */ /* 0x010fe200078e00ff */
[----:B------:R-:W-:-:S05]  /*1d40*/  ISETP.NE.AND P1, PT, R8, 0x1, PT ;  /* 0x000000010800780c */ /* 0x000fca0003f25270 */
[----:B------:R-:W4:Y:S01]  /*1d50*/  LDC.64 R4, c[0x0][0x4b0] ;  /* 0x00012c00ff047b82 */ /* 0x000f220000000a00 */
[----:B------:R-:W-:-:S04]  /*1d60*/  SHF.R.U32.HI R6, RZ, R6, R9 ;  /* 0x00000006ff067219 */ /* 0x000fc80000011609 */
        /* <DEDUP_REMOVED lines=10> */
[----:B----4-:R-:W-:Y:S02]  /*1e10*/  R2UR UR8, R4 ;  /* 0x00000000040872ca */ /* 0x010fe400000e0000 */
[----:B------:R-:W-:Y:S02]  /*1e20*/  R2UR UR9, R9 ;  /* 0x00000000090972ca */ /* 0x000fe400000e0000 */
[----:B------:R-:W-:-:S06]  /*1e30*/  R2UR UR6, R5 ;  /* 0x00000000050672ca */ /* 0x000fcc00000e0000 */
[----:B------:R-:W-:Y:S01]  /*1e40*/  USEL UR21, UR4, UR21, !UP0 ;  /* 0x0000001504157287 */ /* 0x000fe2000c000000 */
[----:B------:R-:W4:Y:S05]  /*1e50*/  LDCU.64 UR4, c[0x0][0x4d8] ;  /* 0x00009b00ff0477ac */ /* 0x000f2a0008000a00 */
[----:B------:R-:W-:-:S04]  /*1e60*/  IMAD R14, RZ, RZ, -UR21 ;  /* 0x80000015ff0e7e24 */ /* 0x000fc8000f8e02ff */
[----:B------:R-:W-:Y:S01]  /*1e70*/  IMAD R14, R7, R14, R6 ;  /* 0x0000000e070e7224 */ /* 0x000fe200078e0206 */
[----:B-1----:R-:W-:-:S04]  /*1e80*/  R2UR UR19, R2 ;  /* 0x00000000021372ca */ /* 0x002fc800000e0000 */
[----:B------:R-:W-:Y:S02]  /*1e90*/  R2UR UR7, R14 ;  /* 0x000000000e0772ca */ /* 0x000fe400000e0000 */
[----:B------:R-:W-:-:S07]  /*1ea0*/  R2UR UR20, R3 ;  /* 0x00000000031472ca */ /* 0x000fce00000e0000 */
[----:B------:R-:W-:-:S06]  /*1eb0*/  UIMAD UR19, UR9, UR8, UR19 ;  /* 0x00000008091372a4 */ /* 0x000fcc000f8e0213 */
[----:B--2-4-:R-:W-:-:S12]  /*1ec0*/  UIMAD UR20, UR7, UR6, UR20 ;  /* 0x00000006071472a4 */ /* 0x014fd8000f8e0214 */
.L_x_29:
[----:B------:R-:W-:Y:S01]  /*1ed0*/  @!P0 MOV R3, 0x3000 ;  /* 0x0000300000038802 */ /* 0x000fe20000000f00 */
[----:B------:R-:W-:Y:S01]  /*1ee0*/  ULEA UR17, UR38, UR22, 0x3 ;  /* 0x0000001626117291 */ /* 0x000fe2000f8e18ff */
[----:B--23--:R-:W-:Y:S11]  /*1ef0*/  @P2 BRA `(.L_x_25) ;  /* 0x0000000000102947 */ /* 0x00cff60003800000 */
[----:B------:R-:W-:Y:S04]  /*1f00*/  MOV R2, UR33 ;  /* 0x0000002100027c02 */ /* 0x000fe80008000f00 */
[----:B------:R-:W-:Y:S04]  /*1f10*/  SHF.L.U32 R5, R2, 0x1f, RZ ;  /* 0x0000001f02057819 */ /* 0x000fe800000006ff */
[----:B------:R-:W1:Y:S02]  /*1f20*/  SYNCS.PHASECHK.TRANS64.TRYWAIT P1, [UR17+0x88], R5 ;  /* 0x00008805ff0075a7 */ /* 0x000e640008021111 */
[----:B-1----:R-:W-:Y:S05]  /*1f30*/  @!P1 BRA `(.L_x_26) ;  /* 0x0000005400649947 */ /* 0x002fea0003800000 */
.L_x_25:
[----:B------:R2:W-:Y:S01]  /*1f40*/  @!P0 SYNCS.ARRIVE.TRANS64 RZ, [UR17], R3 ;  /* 0x00000003ffff89a7 */ /* 0x0005e20008000011 */
[----:B------:R-:W-:Y:S04]  /*1f50*/  BSSY.RECONVERGENT B0, `(.L_x_27) ;  /* 0x0000003000007945 */ /* 0x000fe80003800200 */
[----:B------:R-:W-:Y:S05]  /*1f60*/  @P5 BRA `(.L_x_28) ;  /* 0x0000000000045947 */ /* 0x000fea0003800000 */
[----:B------:R-:W-:Y:S05]  /*1f70*/  BPT.TRAP 0x1 ;  /* 0x000000040000795c */ /* 0x000fea0000300000 */
.L_x_28:
[----:B------:R-:W-:Y:S05]  /*1f80*/  BSYNC.RECONVERGENT B0 ;  /* 0x0000000000007941 */ /* 0x000fea0003800200 */
.L_x_27:
        /* <DEDUP_REMOVED lines=8> */
[----:B------:R-:W-:Y:S02]  /*2010*/  UIADD3 UR39, UPT, UPT, UR28, 0x1, URZ ;  /* 0x000000011c277890 */ /* 0x000fe4000fffe0ff */
[----:B------:R-:W-:Y:S01]  /*2020*/  UIADD3 UR46, UP1, UPT, UR36, 0x80, URZ ;  /* 0x00000080242e7890 */ /* 0x000fe2000ff3e0ff */
[----:B-1----:R-:W-:Y:S01]  /*2030*/  MOV R2, UR33 ;  /* 0x0000002100027c02 */ /* 0x002fe20008000f00 */
[----:B------:R-:W-:Y:S02]  /*2040*/  ULEA UR16, UR38, UR22, 0xd ;  /* 0x0000001626107291 */ /* 0x000fe4000f8e68ff */
[----:B------:R-:W-:Y:S01]  /*2050*/  UPRMT UR41, UR6, 0x40, UR7 ;  /* 0x0000004006297896 */ /* 0x000fe20008000007 */
[----:B--2---:R-:W-:Y:S01]  /*2060*/  SHF.L.U32 R3, R2, 0x1f, RZ ;  /* 0x0000001f02037819 */ /* 0x004fe200000006ff */
[----:B------:R-:W-:Y:S02]  /*2070*/  UISETP.NE.AND UP2, UPT, UR39, UR27, UPT ;  /* 0x0000001b2700728c */ /* 0x000fe4000bf45270 */
[----:B------:R-:W-:Y:S01]  /*2080*/  USHF.L.U32 UR18, UR30, 0x6, URZ ;  /* 0x000000061e127899 */ /* 0x000fe200080006ff */
[----:B------:R1:W2:Y:S01]  /*2090*/  SYNCS.PHASECHK.TRANS64.TRYWAIT P2, [UR8+0x88], R3 ;  /* 0x00008803ff0075a7 */ /* 0x0002a20008041108 */
[----:B------:R-:W-:Y:S02]  /*20a0*/  UIADD3.X UR47, UPT, UPT, URZ, UR37, URZ, UP1, !UPT ;  /* 0x00000025ff2f7290 */ /* 0x000fe40008ffe4ff */
[----:B------:R-:W-:Y:S02]  /*20b0*/  UIADD3 UR16, UPT, UPT, UR16, 0x4400, URZ ;  /* 0x0000440010107890 */ /* 0x000fe4000fffe0ff */
[----:B------:R-:W-:Y:S02]  /*20c0*/  UPRMT UR48, UR41, 0x5410, URZ ;  /* 0x0000541029307896 */ /* 0x000fe400080000ff */
[----:B------:R-:W-:Y:S02]  /*20d0*/  UIADD3 UR44, UP0, UPT, UR36, 0x180, URZ ;  /* 0x00000180242c7890 */ /* 0x000fe4000ff1e0ff */
[----:B------:R-:W-:Y:S02]  /*20e0*/  ULEA UR8, UR38, UR22, 0xc ;  /* 0x0000001626087291 */ /* 0x000fe4000f8e60ff */
[----:B------:R-:W-:Y:S02]  /*20f0*/  UIADD3.X UR45, UPT, UPT, URZ, UR37, URZ, UP0, !UPT ;  /* 0x00000025ff2d7290 */ /* 0x000fe400087fe4ff */
[----:B------:R-:W-:Y:S01]  /*2100*/  UIADD3 UR8, UPT, UPT, UR8, 0x26400, URZ ;  /* 0x0002640008087890 */ /* 0x000fe2000fffe0ff */
[----:B------:R1:W-:Y:S01]  /*2110*/  UTMALDG.4D.IM2COL [UR16], [UR46], UR48 ;  /* 0x000000102e0073b4 */ /* 0x0003e20008058030 */
[----:B------:R-:W-:Y:S02]  /*2120*/  UIADD3 UR38, UPT, UPT, UR29, 0x1, URZ ;  /* 0x000000011d267890 */ /* 0x000fe4000fffe0ff */
[----:B------:R-:W-:Y:S02]  /*2130*/  @UP2 UIADD3 UR38, UPT, UPT, UR29, URZ, URZ ;  /* 0x000000ff1d262290 */ /* 0x000fe4000fffe0ff */
[----:B------:R-:W-:Y:S02]  /*2140*/  UIADD3 UR41, UPT, UPT, UR30, 0x1, URZ ;  /* 0x000000011e297890 */ /* 0x000fe4000fffe0ff */
[----:B------:R-:W-:Y:S02]  /*2150*/  UISETP.NE.AND UP0, UPT, UR38, UR25, UPT ;  /* 0x000000192600728c */ /* 0x000fe4000bf05270 */
[----:B------:R-:W-:Y:S01]  /*2160*/  UIADD3 UR49, UPT, UPT, UR40, -0x1, URZ ;  /* 0xffffffff28317890 */ /* 0x000fe2000fffe0ff */
[----:B------:R-:W-:Y:S01]  /*2170*/  UMOV UR42, 0x0 ;  /* 0x00000000002a7882 */ /* 0x000fe20000000000 */
[----:B------:R-:W-:Y:S01]  /*2180*/  UMOV UR43, 0x10000000 ;  /* 0x10000000002b7882 */ /* 0x000fe20000000000 */
[----:B------:R-:W-:Y:S01]  /*2190*/  UMOV UR10, UR26 ;  /* 0x0000001a000a7c82 */ /* 0x000fe20008000000 */
[----:B------:R-:W-:Y:S01]  /*21a0*/  UMOV UR12, UR28 ;  /* 0x0000001c000c7c82 */ /* 0x000fe20008000000 */
[----:B------:R-:W-:Y:S01]  /*21b0*/  USEL UR28, UR39, URZ, UP2 ;  /* 0x000000ff271c7287 */ /* 0x000fe20009000000 */
[----:B------:R-:W-:Y:S03]  /*21c0*/  UMOV UR13, UR29 ;  /* 0x0000001d000d7c82 */ /* 0x000fe60008000000 */
[----:B------:R-:W-:Y:S02]  /*21d0*/  @UP0 UIADD3 UR41, UPT, UPT, UR30, URZ, URZ ;  /* 0x000000ff1e290290 */ /* 0x000fe4000fffe0ff */
[----:B------:R-:W-:Y:S01]  /*21e0*/  USEL UR29, UR38, URZ, UP0 ;  /* 0x000000ff261d7287 */ /* 0x000fe20008000000 */
[----:B------:R-:W-:Y:S01]  /*21f0*/  UMOV UR9, UR17 ;  /* 0x0000001100097c82 */ /* 0x000fe20008000000 */
[----:B------:R-:W-:Y:S01]  /*2200*/  UMOV UR11, UR18 ;  /* 0x00000012000b7c82 */ /* 0x000fe20008000000 */
[----:B------:R-:W-:Y:S01]  /*2210*/  UISETP.GT.U32.AND UP0, UPT, UR40, 0x1, UPT ;  /* 0x000000012800788c */ /* 0x000fe2000bf04070 */
[----:B------:R1:W-:Y:S01]  /*2220*/  UTMALDG.4D [UR8], [UR44], desc[UR42] ;  /* 0x00002a082c0075b4 */ /* 0x0003e20008019000 */
[----:B------:R-:W-:Y:S01]  /*2230*/  UMOV UR38, UR32 ;  /* 0x0000002000267c82 */ /* 0x000fe20008000000 */
[----:B------:R-:W-:Y:S01]  /*2240*/  UMOV UR40, UR49 ;  /* 0x0000003100287c82 */ /* 0x000fe20008000000 */
[----:B------:R-:W-:Y:S05]  /*2250*/  UMOV UR30, UR41 ;  /* 0x00000029001e7c82 */ /* 0x000fea0008000000 */
[----:B-1----:R-:W-:Y:S05]  /*2260*/  BRA.U UP0, `(.L_x_29) ;  /* 0xfffffffd00187547 */ /* 0x002fea000b83ffff */
.L_x_24:
[----:B------:R-:W-:Y:S01]  /*2270*/  SHF.L.U32 R3, R12, 0x1f, RZ ;  /* 0x0000001f0c037819 */ /* 0x000fe200000006ff */
[----:B------:R-:W-:-:S03]  /*2280*/  NOP ;  /* 0x0000000000007918 */ /* 0x000fc60000000000 */
[----:B------:R-:W4:Y:S02]  /*2290*/  SYNCS.PHASECHK.TRANS64.TRYWAIT P1, [UR22+0x130], R3 ;  /* 0x00013003ff0075a7 */ /* 0x000f240008021116 */
[----:B----4-:R-:W-:Y:S05]  /*22a0*/  @!P1 BRA `(.L_x_30) ;  /* 0x0000005000a09947 */ /* 0x010fea0003800000 */
.L_x_104:
[----:B------:R-:W4:Y:S01]  /*22b0*/  LDS.128 R4, [UR22+0x170] ;  /* 0x00017016ff047984 */ /* 0x000f220008000c00 */
[----:B------:R-:W-:Y:S01]  /*22c0*/  UIADD3 UR4, UPT, UPT, UR22, 0x138, URZ ;  /* 0x0000013816047890 */ /* 0x000fe2000fffe0ff */
[----:B------:R-:W-:Y:S01]  /*22d0*/  ISETP.GE.AND P1, PT, R72, 0x1, PT ;  /* 0x000000014800780c */ /* 0x000fe20003f26270 */
[----:B------:R-:W-:Y:S01]  /*22e0*/  @!PT LDS RZ, [RZ] ;  /* 0x00000000fffff984 */ /* 0x000fe20000000800 */
[----:B------:R-:W-:Y:S01]  /*22f0*/  @!PT LDS RZ, [RZ] ;  /* 0x00000000fffff984 */ /* 0x000fe20000000800 */
[----:B------:R-:W-:Y:S01]  /*2300*/  @!PT LDS RZ, [RZ] ;  /* 0x00000000fffff984 */ /* 0x000fe20000000800 */
[----:B------:R-:W-:Y:S01]  /*2310*/  @!PT LDS RZ, [RZ] ;  /* 0x00000000fffff984 */ /* 0x000fe20000000800 */
[----:B------:R1:W-:Y:S06]  /*2320*/  MEMBAR.ALL.CTA ;  /* 0x0000000000007992 */ /* 0x0003ec0000008000 */
[----:B-1----:R-:W1:Y:S01]  /*2330*/  FENCE.VIEW.ASYNC.S ;  /* 0x00000000000073c6 */ /* 0x002e620000000000 */
[----:B------:R-:W-:-:S09]  /*2340*/  UPRMT UR4, URZ, 0x654, UR4 ;  /* 0x00000654ff047896 */ /* 0x000fd20008000004 */
[----:B-1----:R-:W-:Y:S01]  /*2350*/  SYNCS.ARRIVE.TRANS64.RED.A1T0 RZ, [UR4], RZ ;  /* 0x000000ffffff79a7 */ /* 0x002fe20008100404 */
[----:B----4-:R-:W-:-:S13]  /*2360*/  LOP3.LUT P4, RZ, R6, 0x1, RZ, 0xc0, !PT ;  /* 0x0000000106ff7812 */ /* 0x010fda000788c0ff */
[----:B------:R-:W-:Y:S02]  /*2370*/  @P4 MOV R13, R4 ;  /* 0x00000004000d4202 */ /* 0x000fe40000000f00 */
[----:B------:R-:W-:Y:S01]  /*2380*/  @P4 LOP3.LUT R10, R5, 0xffff, RZ, 0xc0, !PT ;  /* 0x0000ffff050a4812 */ /* 0x000fe200078ec0ff */
[----:B------:R-:W-:Y:S06]  /*2390*/  @!P1 BRA `(.L_x_31) ;  /* 0x0000000000b89947 */ /* 0x000fec0003800000 */
[----:B------:R-:W1:Y:S01]  /*23a0*/  LDC.64 R4, c[0x0][0xb18] ;  /* 0x0002c600ff047b82 */ /* 0x000e620000000a00 */
[----:B--2---:R-:W-:-:S07]  /*23b0*/  ISETP.NE.AND P3, PT, R72, 0x1, PT ;  /* 0x000000014800780c */ /* 0x004fce0003f65270 */
[----:B------:R-:W2:Y:S08]  /*23c0*/  LDC.64 R6, c[0x0][0xb10] ;  /* 0x0002c400ff067b82 */ /* 0x000eb00000000a00 */
[----:B------:R-:W4:Y:S08]  /*23d0*/  LDC R8, c[0x0][0xb20] ;  /* 0x0002c800ff087b82 */ /* 0x000f300000000800 */
[----:B------:R-:W3:Y:S01]  /*23e0*/  LDC R14, c[0x0][0xb0c] ;  /* 0x0002c300ff0e7b82 */ /* 0x000ee20000000800 */
[----:B-1----:R-:W-:Y:S01]  /*23f0*/  IMAD.HI.U32 R9, R0, R5, RZ ;  /* 0x0000000500097227 */ /* 0x002fe200078e00ff */
[----:B------:R-:W-:-:S03]  /*2400*/  ISETP.NE.AND P1, PT, R4, 0x1, PT ;  /* 0x000000010400780c */ /* 0x000fc60003f25270 */
[----:B------:R-:W-:-:S03]  /*2410*/  IMAD.HI.U32 R5, R10, R5, RZ ;  /* 0x000000050a057227 */ /* 0x000fc600078e00ff */
[----:B------:R-:W1:Y:S01]  /*2420*/  LDC.64 R2, c[0x0][0xb28] ;  /* 0x0002ca00ff027b82 */ /* 0x000e620000000a00 */
[----:B--2---:R-:W-:-:S04]  /*2430*/  IMAD.HI.U32 R16, R11, R6, RZ ;  /* 0x000000060b107227 */ /* 0x004fc800078e00ff */
[----:B------:R-:W-:Y:S01]  /*2440*/  IMAD.HI.U32 R18, R13, R6, RZ ;  /* 0x000000060d127227 */ /* 0x000fe200078e00ff */
[----:B------:R-:W-:Y:S02]  /*2450*/  SHF.R.U32.HI R16, RZ, R7, R16 ;  /* 0x00000007ff107219 */ /* 0x000fe40000011610 */
[-C--:B----4-:R-:W-:Y:S02]  /*2460*/  SHF.R.U32.HI R9, RZ, R8.reuse, R9 ;  /* 0x00000008ff097219 */ /* 0x090fe40000011609 */
[----:B------:R-:W-:Y:S02]  /*2470*/  SHF.R.U32.HI R5, RZ, R8, R5 ;  /* 0x00000008ff057219 */ /* 0x000fe40000011605 */
[----:B------:R-:W-:Y:S02]  /*2480*/  SEL R9, R0, R9, !P1 ;  /* 0x0000000900097207 */ /* 0x000fe40004800000 */
[----:B------:R-:W-:Y:S02]  /*2490*/  SHF.R.U32.HI R18, RZ, R7, R18 ;  /* 0x00000007ff127219 */ /* 0x000fe40000011612 */
[----:B---3--:R-:W-:-:S02]  /*24a0*/  ISETP.NE.AND P2, PT, R14, 0x1, PT ;  /* 0x000000010e00780c */ /* 0x008fc40003f45270 */
[----:B------:R-:W-:Y:S02]  /*24b0*/  SEL R5, R10, R5, !P1 ;  /* 0x000000050a057207 */ /* 0x000fe40004800000 */
[----:B------:R-:W-:Y:S02]  /*24c0*/  SEL R15, R11, R16, !P2 ;  /* 0x000000100b0f7207 */ /* 0x000fe40005000000 */
[----:B------:R-:W-:Y:S01]  /*24d0*/  SEL R7, R13, R18, !P2 ;  /* 0x000000120d077207 */ /* 0x000fe20005000000 */
[----:B-1----:R-:W-:-:S04]  /*24e0*/  IMAD.HI.U32 R16, R9, R2, RZ ;  /* 0x0000000209107227 */ /* 0x002fc800078e00ff */
[----:B------:R-:W-:Y:S01]  /*24f0*/  IMAD.HI.U32 R6, R15, R2, RZ ;  /* 0x000000020f067227 */ /* 0x000fe200078e00ff */
[----:B------:R-:W-:-:S04]  /*2500*/  @P3 SHF.R.U32.HI R9, RZ, R3, R16 ;  /* 0x00000003ff093219 */ /* 0x000fc80000011610 */
[----:B------:R-:W-:Y:S01]  /*2510*/  @P3 SHF.R.U32.HI R15, RZ, R3, R6 ;  /* 0x00000003ff0f3219 */ /* 0x000fe20000011606 */
[----:B------:R-:W-:-:S04]  /*2520*/  IMAD R9, R72, R9, RZ ;  /* 0x0000000948097224 */ /* 0x000fc800078e02ff */
[----:B------:R-:W-:Y:S01]  /*2530*/  IMAD R6, R72, R15, RZ ;  /* 0x0000000f48067224 */ /* 0x000fe200078e02ff */
[C---:B------:R-:W-:Y:S02]  /*2540*/  ISETP.GE.AND P1, PT, R5.reuse, R9, PT ;  /* 0x000000090500720c */ /* 0x040fe40003f26270 */
[----:B------:R-:W-:Y:S02]  /*2550*/  IADD3 R9, PT, PT, -R5, RZ, RZ ;  /* 0x000000ff05097210 */ /* 0x000fe40007ffe1ff */
[----:B------:R-:W-:Y:S01]  /*2560*/  ISETP.GE.OR P1, PT, R7, R6, P1 ;  /* 0x000000060700720c */ /* 0x000fe20000f26670 */
[----:B------:R-:W-:-:S04]  /*2570*/  IMAD.HI.U32 R6, R5, R2, RZ ;  /* 0x0000000205067227 */ /* 0x000fc800078e00ff */
[----:B------:R-:W-:Y:S01]  /*2580*/  IMAD R9, R4, R9, R10 ;  /* 0x0000000904097224 */ /* 0x000fe200078e020a */
[----:B------:R-:W-:-:S04]  /*2590*/  SHF.R.U32.HI R6, RZ, R3, R6 ;  /* 0x00000003ff067219 */ /* 0x000fc80000011606 */
[----:B------:R-:W-:-:S03]  /*25a0*/  SEL R6, R5, R6, !P3 ;  /* 0x0000000605067207 */ /* 0x000fc60005800000 */
[----:B------:R-:W-:-:S04]  /*25b0*/  @!P1 IMAD.HI.U32 R8, R7, R2, RZ ;  /* 0x0000000207089227 */ /* 0x000fc800078e00ff */
[----:B------:R-:W-:Y:S01]  /*25c0*/  IMAD.MOV R2, RZ, RZ, -R6 ;  /* 0x000000ffff027224 */ /* 0x000fe200078e0a06 */
[----:B------:R-:W-:-:S03]  /*25d0*/  @!P1 SHF.R.U32.HI R8, RZ, R3, R8 ;  /* 0x00000003ff089219 */ /* 0x000fc60000011608 */
[----:B------:R-:W-:Y:S01]  /*25e0*/  IMAD R2, R72, R2, R5 ;  /* 0x0000000248027224 */ /* 0x000fe200078e0205 */
[----:B------:R-:W-:-:S05]  /*25f0*/  @!P1 SEL R3, R7, R8, !P3 ;  /* 0x0000000807039207 */ /* 0x000fca0005800000 */
[--C-:B------:R-:W-:Y:S02]  /*2600*/  @!P1 IMAD.IADD R6, R6, 0x1, -R3.reuse ;  /* 0x0000000106069824 */ /* 0x100fe400078e0a03 */
[----:B------:R-:W-:Y:S01]  /*2610*/  @!P1 IMAD R3, R2, R15, R3 ;  /* 0x0000000f02039224 */ /* 0x000fe200078e0203 */
[----:B------:R-:W-:Y:S01]  /*2620*/  IADD3 R2, PT, PT, -R7, RZ, RZ ;  /* 0x000000ff07027210 */ /* 0x000fe20007ffe1ff */
[----:B------:R-:W-:Y:S02]  /*2630*/  @!P1 IMAD R5, R72, R6, R7 ;  /* 0x0000000648059224 */ /* 0x000fe400078e0207 */
[----:B------:R-:W-:Y:S02]  /*2640*/  @!P1 IMAD.MOV.U32 R7, RZ, RZ, R3 ;  /* 0x000000ffff079224 */ /* 0x000fe400078e0003 */
[----:B------:R-:W-:Y:S02]  /*2650*/  IMAD R2, R14, R2, R13 ;  /* 0x000000020e027224 */ /* 0x000fe400078e020d */
[----:B------:R-:W-:-:S02]  /*2660*/  IMAD R10, R5, R4, R9 ;  /* 0x00000004050a7224 */ /* 0x000fc400078e0209 */
[----:B------:R-:W-:Y:S02]  /*2670*/  IMAD R13, R7, R14, R2 ;  /* 0x0000000e070d7224 */ /* 0x000fe400078e0202 */
.L_x_31:
[----:B------:R-:W1:Y:S02]  /*2680*/  LDCU UR4, c[0x0][0xb30] ;  /* 0x00016600ff0477ac */ /* 0x000e640008000800 */
[----:B-1----:R-:W-:-:S09]  /*2690*/  UISETP.NE.AND UP0, UPT, UR4, 0x1, UPT ;  /* 0x000000010400788c */ /* 0x002fd2000bf05270 */
[----:B------:R-:W-:Y:S05]  /*26a0*/  BRA.U UP0, `(.L_x_32) ;  /* 0x0000000100407547 */ /* 0x000fea000b800000 */
[----:B------:R-:W1:Y:S08]  /*26b0*/  LDC.64 R4, c[0x0][0xb10] ;  /* 0x0002c400ff047b82 */ /* 0x000e700000000a00 */
[----:B------:R-:W4:Y:S08]  /*26c0*/  LDC.64 R2, c[0x0][0xb18] ;  /* 0x0002c600ff027b82 */ /* 0x000f300000000a00 */
[----:B------:R-:W2:Y:S08]  /*26d0*/  LDC R6, c[0x0][0xb20] ;  /* 0x0002c800ff067b82 */ /* 0x000eb00000000800 */
[----:B------:R-:W3:Y:S01]  /*26e0*/  LDC R8, c[0x0][0xb0c] ;  /* 0x0002c300ff087b82 */ /* 0x000ee20000000800 */
[----:B-1----:R-:W-:-:S05]  /*26f0*/  IMAD.HI.U32 R4, R13, R4, RZ ;  /* 0x000000040d047227 */ /* 0x002fca00078e00ff */
[----:B------:R-:W-:Y:S01]  /*2700*/  SHF.R.U32.HI R4, RZ, R5, R4 ;  /* 0x00000005ff047219 */ /* 0x000fe20000011604 */
[----:B----4-:R-:W-:Y:S01]  /*2710*/  IMAD.HI.U32 R3, R10, R3, RZ ;  /* 0x000000030a037227 */ /* 0x010fe200078e00ff */
[----:B------:R-:W-:-:S04]  /*2720*/  ISETP.NE.AND P1, PT, R2, 0x1, PT ;  /* 0x000000010200780c */ /* 0x000fc80003f25270 */
[----:B--2---:R-:W-:-:S04]  /*2730*/  SHF.R.U32.HI R3, RZ, R6, R3 ;  /* 0x00000006ff037219 */ /* 0x004fc80000011603 */
[----:B------:R-:W-:Y:S02]  /*2740*/  SEL R3, R10, R3, !P1 ;  /* 0x000000030a037207 */ /* 0x000fe40004800000 */
[----:B---3--:R-:W-:-:S04]  /*2750*/  ISETP.NE.AND P2, PT, R8, 0x1, PT ;  /* 0x000000010800780c */ /* 0x008fc80003f45270 */
[----:B------:R-:W-:-:S05]  /*2760*/  SEL R4, R13, R4, !P2 ;  /* 0x000000040d047207 */ /* 0x000fca0005000000 */
[----:B------:R-:W-:Y:S02]  /*2770*/  IMAD.IADD R5, R3, 0x1, -R4 ;  /* 0x0000000103057824 */ /* 0x000fe400078e0a04 */
[----:B------:R-:W-:Y:S02]  /*2780*/  IMAD.IADD R3, R4, 0x1, -R3 ;  /* 0x0000000104037824 */ /* 0x000fe400078e0a03 */
[----:B------:R-:W-:Y:S02]  /*2790*/  IMAD R13, R5, R8, R13 ;  /* 0x00000008050d7224 */ /* 0x000fe400078e020d */
[----:B------:R-:W-:-:S07]  /*27a0*/  IMAD R10, R3, R2, R10 ;  /* 0x00000002030a7224 */ /* 0x000fce00078e020a */
.L_x_32:
[----:B------:R-:W-:Y:S01]  /*27b0*/  UMOV UR20, UR31 ;  /* 0x0000001f00147c82 */ /* 0x000fe20008000000 */
[----:B------:R-:W-:Y:S01]  /*27c0*/  PLOP3.LUT P1, PT, PT, PT, PT, 0x80, 0x8 ;  /* 0x000000000008781c */ /* 0x000fe20003f2f070 */
[----:B------:R-:W-:Y:S01]  /*27d0*/  IMAD.IADD R163, R13, 0x1, R160 ;  /* 0x000000010da37824 */ /* 0x000fe200078e02a0 */
[----:B------:R-:W-:Y:S01]  /*27e0*/  LOP3.LUT R12, R12, 0x1, RZ, 0x3c, !PT ;  /* 0x000000010c0c7812 */ /* 0x000fe200078e3cff */
[----:B------:R-:W-:Y:S01]  /*27f0*/  IMAD.IADD R161, R10, 0x1, R143 ;  /* 0x000000010aa17824 */ /* 0x000fe200078e028f */
[----:B------:R-:W-:Y:S09]  /*2800*/  @P4 BRA `(.L_x_33) ;  /* 0xffffffec00604947 */ /* 0x000ff2000383ffff */
[----:B------:R-:W-:Y:S01]  /*2810*/  UIADD3 UR22, UPT, UPT, UR22, 0x88, URZ ;  /* 0x0000008816167890 */ /* 0x000fe2000fffe0ff */
[----:B------:R-:W-:-:S03]  /*2820*/  MOV R3, UR33 ;  /* 0x0000002100037c02 */ /* 0x000fc60008000f00 */
[----:B------:R-:W-:Y:S01]  /*2830*/  ULEA UR4, UR32, UR22, 0x3 ;  /* 0x0000001620047291 */ /* 0x000fe2000f8e18ff */
[----:B------:R-:W-:-:S08]  /*2840*/  SHF.L.U32 R3, R3, 0x1f, RZ ;  /* 0x0000001f03037819 */ /* 0x000fd000000006ff */
[----:B------:R-:W1:Y:S02]  /*2850*/  SYNCS.PHASECHK.TRANS64.TRYWAIT P0, [UR4], R3 ;  /* 0x00000003ff0075a7 */ /* 0x000e640008001104 */
[----:B-1----:R-:W-:Y:S05]  /*2860*/  @!P0 BRA `(.L_x_34) ;  /* 0x0000004c00488947 */ /* 0x002fea0003800000 */
.L_x_106:
[----:B------:R-:W-:-:S04]  /*2870*/  UIADD3 UR6, UPT, UPT, UR32, 0x1, URZ ;  /* 0x0000000120067890 */ /* 0x000fc8000fffe0ff */
[----:B------:R-:W-:-:S04]  /*2880*/  UISETP.NE.AND UP0, UPT, UR6, 0x11, UPT ;  /* 0x000000110600788c */ /* 0x000fc8000bf05270 */
[----:B------:R-:W-:Y:S02]  /*2890*/  USEL UR5, URZ, 0x1, UP0 ;  /* 0x00000001ff057887 */ /* 0x000fe40008000000 */
[----:B------:R-:W-:Y:S02]  /*28a0*/  USEL UR6, UR6, URZ, UP0 ;  /* 0x000000ff06067287 */ /* 0x000fe40008000000 */
[----:B------:R-:W-:Y:S02]  /*28b0*/  ULOP3.LUT UR5, UR33, UR5, URZ, 0x3c, !UPT ;  /* 0x0000000521057292 */ /* 0x000fe4000f8e3cff */
[----:B------:R-:W-:-:S04]  /*28c0*/  ULEA UR4, UR6, UR22, 0x3 ;  /* 0x0000001606047291 */ /* 0x000fc8000f8e18ff */
[----:B-1----:R-:W-:-:S04]  /*28d0*/  MOV R3, UR5 ;  /* 0x0000000500037c02 */ /* 0x002fc80008000f00 */
[----:B------:R-:W-:-:S04]  /*28e0*/  SHF.L.U32 R3, R3, 0x1f, RZ ;  /* 0x0000001f03037819 */ /* 0x000fc800000006ff */
[----:B------:R-:W1:Y:S02]  /*28f0*/  SYNCS.PHASECHK.TRANS64.TRYWAIT P0, [UR4], R3 ;  /* 0x00000003ff0075a7 */ /* 0x000e640008001104 */
[----:B-1----:R-:W-:Y:S05]  /*2900*/  @!P0 BRA `(.L_x_35) ;  /* 0x0000004c00388947 */ /* 0x002fea0003800000 */
.L_x_108:
        /* <DEDUP_REMOVED lines=10> */
.L_x_110:
        /* <DEDUP_REMOVED lines=10> */
.L_x_112:
        /* <DEDUP_REMOVED lines=10> */
.L_x_114:
        /* <DEDUP_REMOVED lines=10> */
.L_x_116:
        /* <DEDUP_REMOVED lines=10> */
.L_x_118:
        /* <DEDUP_REMOVED lines=10> */
.L_x_120:
        /* <DEDUP_REMOVED lines=10> */
.L_x_122:
        /* <DEDUP_REMOVED lines=10> */
.L_x_124:
        /* <DEDUP_REMOVED lines=10> */
.L_x_126:
        /* <DEDUP_REMOVED lines=10> */
.L_x_128:
        /* <DEDUP_REMOVED lines=10> */
.L_x_130:
        /* <DEDUP_REMOVED lines=10> */
.L_x_132:
        /* <DEDUP_REMOVED lines=10> */
.L_x_134:
        /* <DEDUP_REMOVED lines=10> */
.L_x_136:
[----:B------:R-:W-:-:S04]  /*31d0*/  UIADD3 UR6, UPT, UPT, UR6, 0x1, URZ ;  /* 0x0000000106067890 */ /* 0x000fc8000fffe0ff */
[----:B------:R-:W-:-:S04]  /*31e0*/  UISETP.NE.AND UP0, UPT, UR6, 0x11, UPT ;  /* 0x000000110600788c */ /* 0x000fc8000bf05270 */
[----:B------:R-:W-:Y:S02]  /*31f0*/  USEL UR4, URZ, 0x1, UP0 ;  /* 0x00000001ff047887 */ /* 0x000fe40008000000 */
[----:B------:R-:W-:Y:S02]  /*3200*/  USEL UR6, UR6, URZ, UP0 ;  /* 0x000000ff06067287 */ /* 0x000fe40008000000 */
[----:B------:R-:W-:Y:S02]  /*3210*/  ULOP3.LUT UR4, UR5, UR4, URZ, 0x3c, !UPT ;  /* 0x0000000405047292 */ /* 0x000fe4000f8e3cff */
[----:B------:R-:W-:-:S04]  /*3220*/  ULEA UR6, UR6, UR22, 0x3 ;  /* 0x0000001606067291 */ /* 0x000fc8000f8e18ff */
[----:B------:R-:W-:Y:S02]  /*3230*/  IMAD.U32 R2, RZ, RZ, UR4 ;  /* 0x00000004ff027e24 */ /* 0x000fe4000f8e00ff */
[----:B-1----:R-:W-:-:S03]  /*3240*/  MOV R0, UR6 ;  /* 0x0000000600007c02 */ /* 0x002fc60008000f00 */
[----:B------:R-:W-:-:S07]  /*3250*/  SHF.L.U32 R3, R2, 0x1f, RZ ;  /* 0x0000001f02037819 */ /* 0x000fce00000006ff */
.L_x_50:
[----:B-1----:R1:W4:Y:S02]  /*3260*/  SYNCS.PHASECHK.TRANS64.TRYWAIT P0, [R0+URZ], R3 ;  /* 0x00000003000075a7 */ /* 0x00232400080011ff */
[----:B----4-:R-:W-:Y:S05]  /*3270*/  @!P0 NANOSLEEP.SYNCS 0x989680 ;  /* 0x009896800000895d */ /* 0x010fea0003900000 */
[----:B------:R-:W4:Y:S02]  /*3280*/  @!P0 SYNCS.PHASECHK.TRANS64 P0, [R0+URZ], R3 ;  /* 0x00000003000085a7 */ /* 0x000f2400080010ff */
[----:B----4-:R-:W-:Y:S05]  /*3290*/  @P0 EXIT ;  /* 0x000000000000094d */ /* 0x010fea0003800000 */
[----:B------:R-:W-:Y:S05]  /*32a0*/  BRA `(.L_x_50) ;  /* 0xfffffffc00ec7947 */ /* 0x000fea000383ffff */
.L_x_17:
[----:B------:R-:W-:-:S04]  /*32b0*/  UISETP.NE.AND UP0, UPT, UR48, URZ, UPT ;  /* 0x000000ff3000728c */ /* 0x000fc8000bf05270 */
[----:B------:R-:W-:-:S09]  /*32c0*/  UISETP.NE.OR UP0, UPT, UR6, 0x1, UP0 ;  /* 0x000000010600788c */ /* 0x000fd20008705670 */
[----:B------:R-:W-:Y:S05]  /*32d0*/  BRA.U UP0, `(.L_x_51) ;  /* 0x0000000100b07547 */ /* 0x000fea000b800000 */
[----:B------:R-:W-:Y:S01]  /*32e0*/  UMOV UR4, 0x400 ;  /* 0x0000040000047882 */ /* 0x000fe20000000000 */
[----:B------:R-:W-:Y:S01]  /*32f0*/  HFMA2 R3, -RZ, RZ, 0, 5.9604644775390625e-08 ;  /* 0x00000001ff037431 */ /* 0x000fe200000001ff */
[----:B------:R-:W-:Y:S01]  /*3300*/  ULEA UR48, UR48, UR4, 0x18 ;  /* 0x0000000430307291 */ /* 0x000fe2000f8ec0ff */
[----:B------:R-:W-:Y:S01]  /*3310*/  ISETP.NE.AND P0, PT, R2, RZ, PT ;  /* 0x000000ff0200720c */ /* 0x000fe20003f05270 */
[----:B------:R-:W-:Y:S02]  /*3320*/  IMAD.MOV.U32 R8, RZ, RZ, RZ ;  /* 0x000000ffff087224 */ /* 0x000fe400078e00ff */
[----:B------:R-:W-:Y:S02]  /*3330*/  UIADD3 UR6, UPT, UPT, UR48, 0x138, URZ ;  /* 0x0000013830067890 */ /* 0x000fe4000fffe0ff */
[----:B------:R-:W-:Y:S02]  /*3340*/  UIADD3 UR7, UPT, UPT, UR48, 0x130, URZ ;  /* 0x0000013030077890 */ /* 0x000fe4000fffe0ff */
[----:B------:R-:W-:-:S12]  /*3350*/  UPRMT UR6, URZ, 0x654, UR6 ;  /* 0x00000654ff067896 */ /* 0x000fd80008000006 */
.L_x_54:
[----:B------:R-:W-:Y:S01]  /*3360*/  SHF.L.U32 R7, R3, 0x1f, RZ ;  /* 0x0000001f03077819 */ /* 0x000fe200000006ff */
[----:B------:R-:W-:Y:S02]  /*3370*/  IMAD.U32 R9, RZ, RZ, UR7 ;  /* 0x00000007ff097e24 */ /* 0x000fe4000f8e00ff */
[----:B------:R-:W-:Y:S01]  /*3380*/  @!P0 IMAD.MOV.U32 R5, RZ, RZ, 0x10 ;  /* 0x00000010ff058424 */ /* 0x000fe200078e00ff */
[----:B------:R-:W1:Y:S02]  /*3390*/  SYNCS.PHASECHK.TRANS64.TRYWAIT P1, [UR48+0x138], R7 ;  /* 0x00013807ff0075a7 */ /* 0x000e640008021130 */
[----:B------:R-:W-:-:S04]  /*33a0*/  PRMT R9, R2, 0x654, R9 ;  /* 0x0000065402097816 */ /* 0x000fc80000000009 */
[----:B------:R-:W-:Y:S01]  /*33b0*/  SEL R0, R9, R0, !P0 ;  /* 0x0000000009007207 */ /* 0x000fe20004000000 */
[----:B-1----:R-:W-:Y:S06]  /*33c0*/  @!P1 BRA `(.L_x_52) ;  /* 0x0000004400f09947 */ /* 0x002fec0003800000 */
.L_x_138:
[----:B------:R-:W-:Y:S01]  /*33d0*/  UIADD3 UR4, UPT, UPT, UR48, 0x170, URZ ;  /* 0x0000017030047890 */ /* 0x000fe2000fffe0ff */
[----:B------:R2:W-:Y:S01]  /*33e0*/  @!P0 SYNCS.ARRIVE.TRANS64.RED RZ, [R0+URZ], R5 ;  /* 0x0000000500ff89a7 */ /* 0x0005e200080004ff */
[----:B------:R-:W-:Y:S01]  /*33f0*/  UIADD3 UR5, UPT, UPT, UR48, 0x130, URZ ;  /* 0x0000013030057890 */ /* 0x000fe2000fffe0ff */
[----:B------:R-:W-:-:S08]  /*3400*/  LOP3.LUT R3, R3, 0x1, RZ, 0x3c, !PT ;  /* 0x0000000103037812 */ /* 0x000fd000078e3cff */
[----:B------:R-:W-:Y:S06]  /*3410*/  UGETNEXTWORKID.BROADCAST [UR4], [UR5] ;  /* 0x00000000040073ca */ /* 0x000fec0008000100 */
[----:B--2---:R-:W-:-:S04]  /*3420*/  SHF.L.U32 R5, R8, 0x1f, RZ ;  /* 0x0000001f08057819 */ /* 0x004fc800000006ff */
[----:B------:R-:W2:Y:S02]  /*3430*/  SYNCS.PHASECHK.TRANS64.TRYWAIT P1, [UR48+0x130], R5 ;  /* 0x00013005ff0075a7 */ /* 0x000ea40008021130 */
[----:B--2---:R-:W-:Y:S05]  /*3440*/  @!P1 BRA `(.L_x_53) ;  /* 0x0000004400e89947 */ /* 0x004fea0003800000 */
.L_x_140:
[----:B-1----:R-:W1:Y:S01]  /*3450*/  LDS.128 R4, [UR48+0x170] ;  /* 0x00017030ff047984 */ /* 0x002e620008000c00 */
[----:B------:R-:W-:Y:S01]  /*3460*/  LOP3.LUT R8, R8, 0x1, RZ, 0x3c, !PT ;  /* 0x0000000108087812 */ /* 0x000fe200078e3cff */
[----:B------:R-:W-:Y:S01]  /*3470*/  @!PT LDS RZ, [RZ] ;  /* 0x00000000fffff984 */ /* 0x000fe20000000800 */
[----:B------:R-:W-:Y:S01]  /*3480*/  @!PT LDS RZ, [RZ] ;  /* 0x00000000fffff984 */ /* 0x000fe20000000800 */
[----:B------:R-:W-:Y:S01]  /*3490*/  @!PT LDS RZ, [RZ] ;  /* 0x00000000fffff984 */ /* 0x000fe20000000800 */
[----:B------:R-:W-:Y:S01]  /*34a0*/  @!PT LDS RZ, [RZ] ;  /* 0x00000000fffff984 */ /* 0x000fe20000000800 */
[----:B------:R2:W-:Y:S06]  /*34b0*/  MEMBAR.ALL.CTA ;  /* 0x0000000000007992 */ /* 0x0005ec0000008000 */
[----:B--2---:R-:W2:Y:S02]  /*34c0*/  FENCE.VIEW.ASYNC.S ;  /* 0x00000000000073c6 */ /* 0x004ea40000000000 */
[----:B--2---:R-:W-:Y:S01]  /*34d0*/  SYNCS.ARRIVE.TRANS64.RED.A1T0 RZ, [UR6], RZ ;  /* 0x000000ffffff79a7 */ /* 0x004fe20008100406 */
[----:B-1----:R-:W-:-:S13]  /*34e0*/  LOP3.LUT P1, RZ, R6, 0x1, RZ, 0xc0, !PT ;  /* 0x0000000106ff7812 */ /* 0x002fda000782c0ff */
[----:B------:R-:W-:Y:S05]  /*34f0*/  @P1 BRA `(.L_x_54) ;  /* 0xfffffffc00981947 */ /* 0x000fea000383ffff */
[----:B------:R-:W-:-:S04]  /*3500*/  SHF.L.U32 R0, R3, 0x1f, RZ ;  /* 0x0000001f03007819 */ /* 0x000fc800000006ff */
[----:B------:R-:W1:Y:S02]  /*3510*/  SYNCS.PHASECHK.TRANS64 P0, [UR48+0x138], R0 ;  /* 0x00013800ff0075a7 */ /* 0x000e640008001030 */
[----:B-1----:R-:W-:Y:S05]  /*3520*/  @P0 EXIT ;  /* 0x000000000000094d */ /* 0x002fea0003800000 */
[----:B------:R-:W-:-:S07]  /*3530*/  MOV R0, UR48 ;  /* 0x0000003000007c02 */ /* 0x000fce0008000f00 */
.L_x_55:
[----:B-1----:R-:W-:-:S04]  /*3540*/  SHF.L.U32 R5, R3, 0x1f, RZ ;  /* 0x0000001f03057819 */ /* 0x002fc800000006ff */
[----:B------:R1:W2:Y:S03]  /*3550*/  SYNCS.PHASECHK.TRANS64.TRYWAIT P0, [R0+URZ+0x138], R5 ;  /* 0x00013805000075a7 */ /* 0x0002a600080011ff */
[----:B--2---:R-:W-:Y:S05]  /*3560*/  @!P0 NANOSLEEP.SYNCS 0x989680 ;  /* 0x009896800000895d */ /* 0x004fea0003900000 */
[----:B------:R-:W2:Y:S02]  /*3570*/  @!P0 SYNCS.PHASECHK.TRANS64 P0, [R0+URZ+0x138], R5 ;  /* 0x00013805000085a7 */ /* 0x000ea400080010ff */
[----:B--2---:R-:W-:Y:S05]  /*3580*/  @P0 EXIT ;  /* 0x000000000000094d */ /* 0x004fea0003800000 */
[----:B------:R-:W-:Y:S05]  /*3590*/  BRA `(.L_x_55) ;  /* 0xfffffffc00e87947 */ /* 0x000fea000383ffff */
.L_x_51:
[----:B------:R-:W-:-:S09]  /*35a0*/  UISETP.NE.AND UP0, UPT, UR6, URZ, UPT ;  /* 0x000000ff0600728c */ /* 0x000fd2000bf05270 */
[----:B------:R-:W-:Y:S05]  /*35b0*/  BRA.U UP0, `(.L_x_56) ;  /* 0x0000000d00387547 */ /* 0x000fea000b800000 */
[----:B------:R-:W-:Y:S01]  /*35c0*/  UMOV UR4, 0x40 ;  /* 0x0000004000047882 */ /* 0x000fe20000000000 */
[----:B------:R-:W-:Y:S01]  /*35d0*/  NOP ;  /* 0x0000000000007918 */ /* 0x000fe20000000000 */
[----:B------:R-:W-:Y:S01]  /*35e0*/  ULEA UR4, UR48, UR4, 0x18 ;  /* 0x0000000430047291 */ /* 0x000fe2000f8ec0ff */
[----:B------:R-:W-:Y:S02]  /*35f0*/  UMOV UR5, 0x400 ;  /* 0x0000040000057882 */ /* 0x000fe40000000000 */
[----:B------:R-:W-:-:S06]  /*3600*/  ULEA UR48, UR48, UR5, 0x18 ;  /* 0x0000000530307291 */ /* 0x000fcc000f8ec0ff */
[----:B------:R-:W1:Y:S02]  /*3610*/  LDS.U8 R0, [UR4+0x1c] ;  /* 0x00001c04ff007984 */ /* 0x000e640008000000 */
[----:B-1----:R-:W-:-:S13]  /*3620*/  ISETP.NE.AND P0, PT, R0, RZ, PT ;  /* 0x000000ff0000720c */ /* 0x002fda0003f05270 */
[----:B------:R-:W-:Y:S05]  /*3630*/  @P0 BRA `(.L_x_57) ;  /* 0x0000000000580947 */ /* 0x000fea0003800000 */
[----:B------:R-:W-:-:S13]  /*3640*/  ELECT P0, URZ, PT ;  /* 0x0000000000ff782f */ /* 0x000fda0003800000 */
[----:B------:R-:W-:Y:S05]  /*3650*/  @!P0 BRA `(.L_x_58) ;  /* 0x0000000000608947 */ /* 0x000fea0003800000 */
[----:B------:R-:W-:Y:S01]  /*3660*/  UMOV UR5, 0x10 ;  /* 0x0000001000057882 */ /* 0x000fe20000000000 */
[----:B------:R-:W-:Y:S01]  /*3670*/  HFMA2 R0, -RZ, RZ, 0, 5.9604644775390625e-08 ;  /* 0x00000001ff007431 */ /* 0x000fe200000001ff */
[----:B------:R-:W-:-:S03]  /*3680*/  MOV R2, 0xffff ;  /* 0x0000ffff00027802 */ /* 0x000fc60000000f00 */
[----:B------:R-:W-:Y:S04]  /*3690*/  DEPBAR.LE SB1, 0x36 ;  /* 0x00009d800000791a */ /* 0x000fe80000000000 */
[----:B------:R-:W1:Y:S02]  /*36a0*/  UTCATOMSWS.FIND_AND_SET.ALIGN UP0, UR5, UR5 ;  /* 0x00000005000575e3 */ /* 0x000e640008000800 */
[----:B-1----:R-:W-:Y:S01]  /*36b0*/  MOV R3, UR5 ;  /* 0x0000000500037c02 */ /* 0x002fe20008000f00 */
[----:B------:R-:W-:Y:S06]  /*36c0*/  BRA.U UP0, `(.L_x_59) ;  /* 0x0000000100187547 */ /* 0x000fec000b800000 */
.L_x_60:
[----:B------:R-:W-:Y:S05]  /*36d0*/  NANOSLEEP 0x64 ;  /* 0x000000640000795d */ /* 0x000fea0003800000 */
[----:B------:R-:W-:-:S05]  /*36e0*/  UMOV UR5, 0x10 ;  /* 0x0000001000057882 */ /* 0x000fca0000000000 */
[----:B------:R-:W-:Y:S04]  /*36f0*/  DEPBAR.LE SB1, 0x36 ;  /* 0x00009d800000791a */ /* 0x000fe80000000000 */
[----:B------:R-:W1:Y:S02]  /*3700*/  UTCATOMSWS.FIND_AND_SET.ALIGN UP0, UR5, UR5 ;  /* 0x00000005000575e3 */ /* 0x000e640008000800 */
[----:B-1----:R-:W-:Y:S01]  /*3710*/  MOV R3, UR5 ;  /* 0x0000000500037c02 */ /* 0x002fe20008000f00 */
[----:B------:R-:W-:Y:S05]  /*3720*/  BRA.U !UP0, `(.L_x_60) ;  /* 0xfffffffd08e87547 */ /* 0x000fea000b83ffff */
.L_x_59:
[-C--:B------:R-:W-:Y:S02]  /*3730*/  SHF.L.U32 R2, R2, R3.reuse, RZ ;  /* 0x0000000302027219 */ /* 0x080fe400000006ff */
[----:B------:R-:W-:Y:S01]  /*3740*/  SHF.L.U32 R0, R0, R3, RZ ;  /* 0x0000000300007219 */ /* 0x000fe200000006ff */
[----:B------:R-:W-:Y:S02]  /*3750*/  IMAD.SHL.U32 R3, R3, 0x20, RZ ;  /* 0x0000002003037824 */ /* 0x000fe400078e00ff */
[----:B------:R1:W-:Y:S04]  /*3760*/  ATOMS.OR RZ, [UR4+0x14], R2 ;  /* 0x00001402ffff798c */ /* 0x0003e8000b000004 */
[----:B------:R1:W-:Y:S04]  /*3770*/  ATOMS.OR RZ, [UR4+0x18], R0 ;  /* 0x00001800ffff798c */ /* 0x0003e8000b000004 */
[----:B------:R1:W-:Y:S01]  /*3780*/  STS [UR48+0x180], R3 ;  /* 0x00018003ff007988 */ /* 0x0003e20008000830 */
[----:B------:R-:W-:Y:S05]  /*3790*/  BRA `(.L_x_58) ;  /* 0x0000000000107947 */ /* 0x000fea0003800000 */
.L_x_57:
[----:B------:R-:W-:Y:S02]  /*37a0*/  MOV R0, 0xffffffff ;  /* 0xffffffff00007802 */ /* 0x000fe40000000f00 */
[----:B------:R-:W-:-:S03]  /*37b0*/  MOV R2, 0x37e0 ;  /* 0x000037e000027802 */ /* 0x000fc60000000f00 */
[----:B------:R1:W-:Y:S04]  /*37c0*/  STS [UR48+0x180], R0 ;  /* 0x00018000ff007988 */ /* 0x0003e80008000830 */
[----:B-1-3-5:R-:W-:Y:S05]  /*37d0*/  CALL.REL.NOINC `($__internal_1_$__cuda_sm10x_tcgen05_guardrail_trap_phase_invalid_during_alloc) ;  /* 0x00000048002c7944 */ /* 0x02afea0003c00000 */
.L_x_58:
[----:B------:R-:W-:Y:S05]  /*37e0*/  WARPSYNC.ALL ;  /* 0x0000000000007948 */ /* 0x000fea0003800000 */
[----:B------:R-:W2:Y:S01]  /*37f0*/  S2UR UR6, SR_CgaCtaId ;  /* 0x00000000000679c3 */ /* 0x000ea20000008800 */
[----:B------:R-:W-:Y:S01]  /*3800*/  UMOV UR4, 0x400 ;  /* 0x0000040000047882 */ /* 0x000fe20000000000 */
[----:B------:R-:W-:-:S06]  /*3810*/  NOP ;  /* 0x0000000000007918 */ /* 0x000fcc0000000000 */
[----:B------:R-:W-:Y:S06]  /*3820*/  BAR.ARV 0x6, 0xa0 ;  /* 0x0182800000007b1d */ /* 0x000fec0000002000 */
[----:B------:R-:W-:Y:S01]  /*3830*/  IMAD.MOV.U32 R8, RZ, RZ, 0x1 ;  /* 0x00000001ff087424 */ /* 0x000fe200078e00ff */
[----:B------:R-:W-:Y:S01]  /*3840*/  UMOV UR14, URZ ;  /* 0x000000ff000e7c82 */ /* 0x000fe20008000000 */
[----:B------:R-:W-:Y:S01]  /*3850*/  UMOV UR13, URZ ;  /* 0x000000ff000d7c82 */ /* 0x000fe20008000000 */
[----:B------:R-:W-:Y:S01]  /*3860*/  UMOV UR20, 0x0 ;  /* 0x0000000000147882 */ /* 0x000fe20000000000 */
[----:B------:R-:W-:Y:S01]  /*3870*/  UMOV UR21, 0x8110010 ;  /* 0x0811001000157882 */ /* 0x000fe20000000000 */
[----:B------:R-:W-:Y:S01]  /*3880*/  UMOV UR18, 0x0 ;  /* 0x0000000000127882 */ /* 0x000fe20000000000 */
[----:B------:R-:W-:Y:S01]  /*3890*/  UMOV UR19, 0x8110010 ;  /* 0x0811001000137882 */ /* 0x000fe20000000000 */
[----:B--2---:R-:W-:Y:S01]  /*38a0*/  ULEA UR6, UR6, UR4, 0x18 ;  /* 0x0000000406067291 */ /* 0x004fe2000f8ec0ff */
[----:B------:R-:W2:Y:S03]  /*38b0*/  LDCU.64 UR4, c[0x0][0x388] ;  /* 0x00007100ff0477ac */ /* 0x000ea60008000a00 */
[----:B------:R-:W-:-:S02]  /*38c0*/  UIADD3 UR9, UPT, UPT, UR6, 0x4400, URZ ;  /* 0x0000440006097890 */ /* 0x000fc4000fffe0ff */
[----:B------:R-:W-:-:S03]  /*38d0*/  UIADD3 UR16, UPT, UPT, UR6, 0x26400, URZ ;  /* 0x0002640006107890 */ /* 0x000fc6000fffe0ff */
[----:B------:R-:W1:Y:S01]  /*38e0*/  LDS R9, [UR6+0x180] ;  /* 0x00018006ff097984 */ /* 0x000e620008000800 */
[----:B------:R-:W-:Y:S02]  /*38f0*/  USHF.R.U32.HI UR9, URZ, 0x4, UR9 ;  /* 0x00000004ff097899 */ /* 0x000fe40008011609 */
[----:B------:R-:W-:Y:S02]  /*3900*/  USHF.R.U32.HI UR16, URZ, 0x4, UR16 ;  /* 0x00000004ff107899 */ /* 0x000fe40008011610 */
[----:B------:R-:W-:Y:S02]  /*3910*/  ULOP3.LUT UR9, UR9, 0x3fff, URZ, 0xc0, !UPT ;  /* 0x00003fff09097892 */ /* 0x000fe4000f8ec0ff */
[----:B------:R-:W-:Y:S02]  /*3920*/  ULOP3.LUT UR16, UR16, 0x3fff, URZ, 0xc0, !UPT ;  /* 0x00003fff10107892 */ /* 0x000fe4000f8ec0ff */
[----:B------:R-:W-:Y:S02]  /*3930*/  ULOP3.LUT UR9, UR9, 0x10000, URZ, 0xfc, !UPT ;  /* 0x0001000009097892 */ /* 0x000fe4000f8efcff */
[----:B--2---:R-:W-:-:S04]  /*3940*/  UIADD3 UR4, UPT, UPT, UR4, 0x3f, URZ ;  /* 0x0000003f04047890 */ /* 0x004fc8000fffe0ff */
[----:B------:R-:W-:-:S04]  /*3950*/  USHF.R.S32.HI UR7, URZ, 0x1f, UR4 ;  /* 0x0000001fff077899 */ /* 0x000fc80008011404 */
[----:B------:R-:W-:-:S03]  /*3960*/  ULEA.HI UR7, UR7, UR4, URZ, 0x6 ;  /* 0x0000000407077291 */ /* 0x000fc6000f8f30ff */
[----:B------:R-:W2:Y:S01]  /*3970*/  LDCU UR4, c[0x0][0x390] ;  /* 0x00007200ff0477ac */ /* 0x000ea20008000800 */
[----:B------:R-:W-:-:S04]  /*3980*/  USHF.R.S32.HI UR7, URZ, 0x6, UR7 ;  /* 0x00000006ff077899 */ /* 0x000fc80008011407 */
[----:B------:R-:W-:Y:S02]  /*3990*/  UIMAD UR7, UR7, UR5, URZ ;  /* 0x00000005070772a4 */ /* 0x000fe4000f8e02ff */
[----:B------:R-:W-:-:S04]  /*39a0*/  UIADD3 UR5, UPT, UPT, UR6, 0x138, URZ ;  /* 0x0000013806057890 */ /* 0x000fc8000fffe0ff */
[----:B------:R-:W-:Y:S01]  /*39b0*/  UPRMT UR5, URZ, 0x654, UR5 ;  /* 0x00000654ff057896 */ /* 0x000fe20008000005 */
[C---:B-1----:R-:W-:Y:S01]  /*39c0*/  VIADD R3, R9.reuse, 0x40 ;  /* 0x0000004009037836 */ /* 0x042fe20000000000 */
[----:B------:R-:W-:Y:S01]  /*39d0*/  LOP3.LUT R2, R9, 0xffff, RZ, 0xc0, !PT ;  /* 0x0000ffff09027812 */ /* 0x000fe200078ec0ff */
[----:B--2---:R-:W-:-:S03]  /*39e0*/  UIMAD UR4, UR7, UR4, URZ ;  /* 0x00000004070472a4 */ /* 0x004fc6000f8e02ff */
[----:B------:R-:W-:Y:S01]  /*39f0*/  LOP3.LUT R3, R3, 0xffff, RZ, 0xc0, !PT ;  /* 0x0000ffff03037812 */ /* 0x000fe200078ec0ff */
[----:B------:R-:W-:Y:S02]  /*3a00*/  UIADD3 UR15, UPT, UPT, UR4, -0x1, URZ ;  /* 0xffffffff040f7890 */ /* 0x000fe4000fffe0ff */
[----:B------:R-:W-:Y:S02]  /*3a10*/  UISETP.GE.AND UP2, UPT, UR4, 0x1, UPT ;  /* 0x000000010400788c */ /* 0x000fe4000bf46270 */
[----:B------:R1:W-:Y:S02]  /*3a20*/  STL.64 [R1], R2 ;  /* 0x0000000201007387 */ /* 0x0003e40000100a00 */
[----:B-1----:R-:W-:-:S07]  /*3a30*/  CS2R R2, SRZ ;  /* 0x0000000000027805 */ /* 0x002fce000001ff00 */
.L_x_67:
[----:B-1----:R-:W-:-:S04]  /*3a40*/  SHF.L.U32 R5, R3, 0x1f, RZ ;  /* 0x0000001f03057819 */ /* 0x002fc800000006ff */
[----:B------:R-:W1:Y:S02]  /*3a50*/  SYNCS.PHASECHK.TRANS64.TRYWAIT P0, [UR6+0x130], R5 ;  /* 0x00013005ff0075a7 */ /* 0x000e640008001106 */
[----:B-12---:R-:W-:Y:S05]  /*3a60*/  @!P0 BRA `(.L_x_61) ;  /* 0x0000004000788947 */ /* 0x006fea0003800000 */
.L_x_142:
[----:B-1----:R-:W1:Y:S01]  /*3a70*/  LDS.128 R4, [UR6+0x170] ;  /* 0x00017006ff047984 */ /* 0x002e620008000c00 */
[----:B------:R-:W-:Y:S01]  /*3a80*/  ULEA UR8, UR14, UR6, 0x3 ;  /* 0x000000060e087291 */ /* 0x000fe2000f8e18ff */
[----:B------:R-:W-:Y:S01]  /*3a90*/  SHF.L.U32 R0, R8, 0x1f, RZ ;  /* 0x0000001f08007819 */ /* 0x000fe200000006ff */
[----:B------:R-:W-:Y:S01]  /*3aa0*/  @!PT LDS RZ, [RZ] ;  /* 0x00000000fffff984 */ /* 0x000fe20000000800 */
[----:B------:R-:W-:Y:S01]  /*3ab0*/  @!PT LDS RZ, [RZ] ;  /* 0x00000000fffff984 */ /* 0x000fe20000000800 */
[----:B------:R-:W-:Y:S01]  /*3ac0*/  @!PT LDS RZ, [RZ] ;  /* 0x00000000fffff984 */ /* 0x000fe20000000800 */
[----:B------:R-:W-:Y:S01]  /*3ad0*/  @!PT LDS RZ, [RZ] ;  /* 0x00000000fffff984 */ /* 0x000fe20000000800 */
[----:B------:R2:W-:Y:S06]  /*3ae0*/  MEMBAR.ALL.CTA ;  /* 0x0000000000007992 */ /* 0x0005ec0000008000 */
[----:B--2---:R-:W2:Y:S02]  /*3af0*/  FENCE.VIEW.ASYNC.S ;  /* 0x00000000000073c6 */ /* 0x004ea40000000000 */
[----:B--2---:R-:W-:Y:S01]  /*3b00*/  SYNCS.ARRIVE.TRANS64.RED.A1T0 RZ, [UR5], RZ ;  /* 0x000000ffffff79a7 */ /* 0x004fe20008100405 */
[----:B------:R-:W2:Y:S01]  /*3b10*/  SYNCS.PHASECHK.TRANS64.TRYWAIT P0, [UR8+0x150], R0 ;  /* 0x00015000ff0075a7 */ /* 0x000ea20008001108 */
[----:B-1----:R-:W-:Y:S01]  /*3b20*/  LOP3.LUT P2, RZ, R6, 0x1, RZ, 0xc0, !PT ;  /* 0x0000000106ff7812 */ /* 0x002fe2000784c0ff */
[----:B--2---:R-:W-:-:S12]  /*3b30*/  @!P0 BRA `(.L_x_62) ;  /* 0x00000040005c8947 */ /* 0x004fd80003800000 */
.L_x_144:
[----:B------:R-:W-:Y:S05]  /*3b40*/  BRA.U !UP2, `(.L_x_63) ;  /* 0x000000010ac47547 */ /* 0x000fea000b800000 */
[----:B-1----:R-:W-:Y:S01]  /*3b50*/  IMAD.U32 R0, RZ, RZ, UR14 ;  /* 0x0000000eff007e24 */ /* 0x002fe2000f8e00ff */
[----:B------:R-:W-:-:S04]  /*3b60*/  ULEA UR4, UR13, UR6, 0x3 ;  /* 0x000000060d047291 */ /* 0x000fc8000f8e18ff */
[----:B------:R-:W-:Y:S02]  /*3b70*/  LEA R4, R0, R1, 0x2 ;  /* 0x0000000100047211 */ /* 0x000fe400078e10ff */
[----:B------:R-:W-:-:S04]  /*3b80*/  SHF.L.U32 R0, R2, 0x1f, RZ ;  /* 0x0000001f02007819 */ /* 0x000fc800000006ff */
[----:B------:R-:W5:Y:S01]  /*3b90*/  LDL R4, [R4] ;  /* 0x0000000004047983 */ /* 0x000f620000100800 */
[----:B------:R1:W2:Y:S01]  /*3ba0*/  SYNCS.PHASECHK.TRANS64.TRYWAIT P1, [UR4], R0 ;  /* 0x00000000ff0075a7 */ /* 0x0002a20008021104 */
[----:B------:R-:W-:Y:S01]  /*3bb0*/  UPLOP3.LUT UP3, UPT, UPT, UPT, UPT, 0x40, 0x4 ;  /* 0x000000000004789c */ /* 0x000fe20003f6e870 */
[----:B------:R-:W-:Y:S01]  /*3bc0*/  UMOV UR12, UR15 ;  /* 0x0000000f000c7c82 */ /* 0x000fe20008000000 */
[----:B------:R-:W-:-:S09]  /*3bd0*/  UMOV UR11, UR13 ;  /* 0x0000000d000b7c82 */ /* 0x000fd20008000000 */
.L_x_66:
[----:B------:R-:W-:Y:S01]  /*3be0*/  ULEA UR7, UR11, UR6, 0x3 ;  /* 0x000000060b077291 */ /* 0x000fe2000f8e18ff */
[----:B-12-4-:R-:W-:Y:S11]  /*3bf0*/  @P1 BRA `(.L_x_64) ;  /* 0x00000000000c1947 */ /* 0x016ff60003800000 */
[----:B------:R-:W-:Y:S04]  /*3c00*/  SHF.L.U32 R5, R2, 0x1f, RZ ;  /* 0x0000001f02057819 */ /* 0x000fe800000006ff */
[----:B------:R-:W2:Y:S02]  /*3c10*/  SYNCS.PHASECHK.TRANS64.TRYWAIT P0, [UR7], R5 ;  /* 0x00000005ff0075a7 */ /* 0x000ea40008001107 */
[----:B--2---:R-:W-:Y:S05]  /*3c20*/  @!P0 BRA `(.L_x_65) ;  /* 0x0000004000388947 */ /* 0x004fea0003800000 */
.L_x_64:
[----:B------:R-:W-:Y:S01]  /*3c30*/  UISETP.NE.AND UP0, UPT, UR12, URZ, UPT ;  /* 0x000000ff0c00728c */ /* 0x000fe2000bf05270 */
[----:B------:R-:W-:Y:S01]  /*3c40*/  PLOP3.LUT P1, PT, PT, PT, PT, 0x80, 0x8 ;  /* 0x000000000008781c */ /* 0x000fe20003f2f070 */
[----:B------:R-:W-:Y:S02]  /*3c50*/  UIADD3 UR13, UPT, UPT, UR11, 0x1, URZ ;  /* 0x000000010b0d7890 */ /* 0x000fe4000fffe0ff */
[----:B------:R-:W-:Y:S02]  /*3c60*/  ULEA UR22, UR11, UR16, 0x8 ;  /* 0x000000100b167291 */ /* 0x000fe4000f8e40ff */
[----:B------:R-:W-:Y:S01]  /*3c70*/  UISETP.NE.AND UP1, UPT, UR13, 0x11, UPT ;  /* 0x000000110d00788c */ /* 0x000fe2000bf25270 */
[----:B------:R-:W-:Y:S01]  /*3c80*/  PLOP3.LUT P0, PT, PT, PT, UP0, 0x80, 0x8 ;  /* 0x000000000008781c */ /* 0x000fe20003f0f008 */
[----:B------:R-:W-:Y:S02]  /*3c90*/  ULEA UR24, UR11, UR9, 0x9 ;  /* 0x000000090b187291 */ /* 0x000fe4000f8e48ff */
[----:B------:R-:W-:Y:S02]  /*3ca0*/  USEL UR10, URZ, 0x1, UP1 ;  /* 0x00000001ff0a7887 */ /* 0x000fe40008800000 */
[----:B------:R-:W-:Y:S02]  /*3cb0*/  USEL UR13, UR13, URZ, UP1 ;  /* 0x000000ff0d0d7287 */ /* 0x000fe40008800000 */
[----:B------:R-:W-:Y:S02]  /*3cc0*/  UIADD3 UR26, UPT, UPT, UR22, 0x80, URZ ;  /* 0x00000080161a7890 */ /* 0x000fe4000fffe0ff */
[----:B------:R-:W-:Y:S01]  /*3cd0*/  @UP0 ULEA UR4, UR13, UR6, 0x3 ;  /* 0x000000060d040291 */ /* 0x000fe2000f8e18ff */
[----:B------:R-:W-:Y:S01]  /*3ce0*/  LOP3.LUT R2, R2, UR10, RZ, 0x3c, !PT ;  /* 0x0000000a02027c12 */ /* 0x000fe2000f8e3cff */
[----:B------:R-:W-:Y:S02]  /*3cf0*/  UIADD3 UR28, UPT, UPT, UR24, 0x2, URZ ;  /* 0x00000002181c7890 */ /* 0x000fe4000fffe0ff */
[----:B------:R-:W-:Y:S01]  /*3d00*/  UIADD3 UR17, UPT, UPT, UR7, 0x88, URZ ;  /* 0x0000008807117890 */ /* 0x000fe2000fffe0ff */
[----:B-1----:R-:W-:Y:S01]  /*3d10*/  @P0 SHF.L.U32 R0, R2, 0x1f, RZ ;  /* 0x0000001f02000819 */ /* 0x002fe200000006ff */
[----:B------:R-:W-:Y:S01]  /*3d20*/  UIADD3 UR7, UPT, UPT, UR12, 0x1, URZ ;  /* 0x000000010c077890 */ /* 0x000fe2000fffe0ff */
[----:B------:R-:W-:Y:S02]  /*3d30*/  UMOV UR23, 0x80004020 ;  /* 0x8000402000177882 */ /* 0x000fe40000000000 */
[----:B------:R4:W1:Y:S01]  /*3d40*/  @P0 SYNCS.PHASECHK.TRANS64.TRYWAIT P1, [UR4], R0 ;  /* 0x00000000ff0005a7 */ /* 0x0008620008021104 */
[----:B------:R-:W-:Y:S11]  /*3d50*/  ELECT P0, URZ, PT ;  /* 0x0000000000ff782f */ /* 0x000ff60003800000 */
[----:B------:R-:W-:Y:S02]  /*3d60*/  @!UPT UIADD3 URZ, UPT, UPT, URZ, URZ, URZ ;  /* 0x000000fffffff290 */ /* 0x000fe4000fffe0ff */
[C---:B-----5:R-:W-:Y:S02]  /*3d70*/  @P0 R2UR.BROADCAST UR10, R4.reuse ;  /* 0x00000000040a02ca */ /* 0x060fe400008e0000 */
[----:B------:R-:W-:Y:S11]  /*3d80*/  ELECT P0, URZ, PT ;  /* 0x0000000000ff782f */ /* 0x000ff60003800000 */
[----:B------:R-:W-:Y:S02]  /*3d90*/  @!UPT UIADD3 URZ, UPT, UPT, URZ, URZ, URZ ;  /* 0x000000fffffff290 */ /* 0x000fe4000fffe0ff */
[----:B------:R-:W-:Y:S01]  /*3da0*/  @P0 R2UR.BROADCAST UR4, R4 ;  /* 0x00000000040402ca */ /* 0x000fe200008e0000 */
[----:B------:R-:W-:Y:S02]  /*3db0*/  UISETP.GT.U32.AND UP0, UPT, UR7, 0x1, UPT ;  /* 0x000000010700788c */ /* 0x000fe4000bf04070 */
[----:B------:R-:W-:Y:S01]  /*3dc0*/  UIADD3 UR12, UPT, UPT, UR12, -0x1, URZ ;  /* 0xffffffff0c0c7890 */ /* 0x000fe2000fffe0ff */
[----:B------:R-:W-:Y:S01]  /*3dd0*/  UMOV UR25, 0x80004020 ;  /* 0x8000402000197882 */ /* 0x000fe20000000000 */
[----:B------:R-:W-:Y:S01]  /*3de0*/  UMOV UR27, 0x80004020 ;  /* 0x80004020001b7882 */ /* 0x000fe20000000000 */
[----:B------:R-:W-:Y:S01]  /*3df0*/  UMOV UR29, 0x80004020 ;  /* 0x80004020001d7882 */ /* 0x000fe20000000000 */
[----:B------:R-:W-:Y:S01]  /*3e00*/  UMOV UR11, UR13 ;  /* 0x0000000d000b7c82 */ /* 0x000fe20008000000 */
[----:B------:R4:W-:Y:S01]  /*3e10*/  UTCQMMA gdesc[UR24], gdesc[UR22], tmem[UR10], tmem[UR20], idesc[UR21], UP3 ;  /* 0x00ff1416180075ea */ /* 0x0009e2000980030a */
[----:B------:R-:W-:Y:S04]  /*3e20*/  UPLOP3.LUT UP3, UPT, UPT, UPT, UPT, 0x80, 0x8 ;  /* 0x000000000008789c */ /* 0x000fe80003f6f070 */
[----:B------:R4:W-:Y:S01]  /*3e30*/  UTCQMMA gdesc[UR28], gdesc[UR26], tmem[UR4], tmem[UR18], idesc[UR19], UPT ;  /* 0x00ff121a1c0075ea */ /* 0x0009e2000b800304 */
[----:B------:R4:W-:Y:S01]  /*3e40*/  UTCBAR [UR17], URZ ;  /* 0x000000ff110073e9 */ /* 0x0009e200080000ff */
[----:B------:R-:W-:Y:S05]  /*3e50*/  BRA.U UP0, `(.L_x_66) ;  /* 0xfffffffd00607547 */ /* 0x000fea000b83ffff */
.L_x_63:
[----:B------:R-:W-:Y:S01]  /*3e60*/  UIADD3 UR14, UPT, UPT, UR14, 0x1, URZ ;  /* 0x000000010e0e7890 */ /* 0x000fe2000fffe0ff */
[----:B------:R-:W-:Y:S01]  /*3e70*/  LOP3.LUT R3, R3, 0x1, RZ, 0x3c, !PT ;  /* 0x0000000103037812 */ /* 0x000fe200078e3cff */
[----:B------:R-:W-:Y:S02]  /*3e80*/  UIADD3 UR8, UPT, UPT, UR8, 0x140, URZ ;  /* 0x0000014008087890 */ /* 0x000fe4000fffe0ff */
[----:B------:R-:W-:-:S04]  /*3e90*/  UISETP.NE.AND UP0, UPT, UR14, 0x2, UPT ;  /* 0x000000020e00788c */ /* 0x000fc8000bf05270 */
[----:B----4-:R-:W-:Y:S02]  /*3ea0*/  USEL UR4, URZ, 0x1, UP0 ;  /* 0x00000001ff047887 */ /* 0x010fe40008000000 */
[----:B------:R-:W-:Y:S01]  /*3eb0*/  USEL UR14, UR14, URZ, UP0 ;  /* 0x000000ff0e0e7287 */ /* 0x000fe20008000000 */
[----:B------:R2:W-:Y:S03]  /*3ec0*/  UTCBAR [UR8], URZ ;  /* 0x000000ff080073e9 */ /* 0x0005e600080000ff */
[----:B------:R-:W-:Y:S01]  /*3ed0*/  LOP3.LUT R8, R8, UR4, RZ, 0x3c, !PT ;  /* 0x0000000408087c12 */ /* 0x000fe2000f8e3cff */
[----:B------:R-:W-:Y:S07]  /*3ee0*/  @P2 BRA `(.L_x_67) ;  /* 0xfffffff800d42947 */ /* 0x000fee000383ffff */
[----:B------:R-:W4:Y:S01]  /*3ef0*/  S2UR UR4, SR_CgaCtaId ;  /* 0x00000000000479c3 */ /* 0x000f220000008800 */
[----:B------:R-:W-:Y:S01]  /*3f00*/  ELECT P0, URZ, PT ;  /* 0x0000000000ff782f */ /* 0x000fe20003800000 */
[----:B-1----:R-:W-:Y:S01]  /*3f10*/  IMAD.MOV.U32 R0, RZ, RZ, 0x1 ;  /* 0x00000001ff007424 */ /* 0x002fe200078e00ff */
[----:B------:R-:W-:Y:S01]  /*3f20*/  UIADD3 UR6, UPT, UPT, UR6, 0x150, URZ ;  /* 0x0000015006067890 */ /* 0x000fe2000fffe0ff */
[----:B------:R-:W-:Y:S01]  /*3f30*/  SHF.L.U32 R3, R8, 0x1f, RZ ;  /* 0x0000001f08037819 */ /* 0x000fe200000006ff */
[----:B------:R-:W-:-:S03]  /*3f40*/  UMOV UR5, 0x40 ;  /* 0x0000004000057882 */ /* 0x000fc60000000000 */
[----:B------:R-:W-:Y:S01]  /*3f50*/  UVIRTCOUNT.DEALLOC.SMPOOL 0x80 ;  /* 0x000000800000784c */ /* 0x000fe20000000000 */
[----:B----4-:R-:W-:Y:S02]  /*3f60*/  ULEA UR4, UR4, UR5, 0x18 ;  /* 0x0000000504047291 */ /* 0x010fe4000f8ec0ff */
[----:B------:R-:W-:-:S07]  /*3f70*/  ULEA UR5, UR14, UR6, 0x3 ;  /* 0x000000060e057291 */ /* 0x000fce000f8e18ff */
[----:B------:R1:W-:Y:S02]  /*3f80*/  @P0 STS.U8 [UR4+0x1c], R0 ;  /* 0x00001c00ff000988 */ /* 0x0003e40008000004 */
[----:B------:R-:W4:Y:S02]  /*3f90*/  SYNCS.PHASECHK.TRANS64.TRYWAIT P0, [UR5], R3 ;  /* 0x00000003ff0075a7 */ /* 0x000f240008001105 */
[----:B-1--4-:R-:W-:Y:S05]  /*3fa0*/  @!P0 BRA `(.L_x_68) ;  /* 0x0000003c00708947 */ /* 0x012fea0003800000 */
.L_x_147:
[----:B------:R-:W-:-:S04]  /*3fb0*/  UIADD3 UR7, UPT, UPT, UR14, 0x1, URZ ;  /* 0x000000010e077890 */ /* 0x000fc8000fffe0ff */
[----:B------:R-:W-:-:S04]  /*3fc0*/  UISETP.NE.AND UP0, UPT, UR7, 0x2, UPT ;  /* 0x000000020700788c */ /* 0x000fc8000bf05270 */
[----:B------:R-:W-:Y:S02]  /*3fd0*/  USEL UR5, URZ, 0x1, UP0 ;  /* 0x00000001ff057887 */ /* 0x000fe40008000000 */
[----:B------:R-:W-:-:S04]  /*3fe0*/  USEL UR7, UR7, URZ, UP0 ;  /* 0x000000ff07077287 */ /* 0x000fc80008000000 */
[----:B------:R-:W-:Y:S01]  /*3ff0*/  ULEA UR7, UR7, UR6, 0x3 ;  /* 0x0000000607077291 */ /* 0x000fe2000f8e18ff */
[----:B-1----:R-:W-:-:S04]  /*4000*/  LOP3.LUT R3, R8, UR5, RZ, 0x3c, !PT ;  /* 0x0000000508037c12 */ /* 0x002fc8000f8e3cff */
[----:B------:R-:W-:-:S04]  /*4010*/  SHF.L.U32 R3, R3, 0x1f, RZ ;  /* 0x0000001f03037819 */ /* 0x000fc800000006ff */
[----:B------:R-:W1:Y:S02]  /*4020*/  SYNCS.PHASECHK.TRANS64.TRYWAIT P0, [UR7], R3 ;  /* 0x00000003ff0075a7 */ /* 0x000e640008001107 */
[----:B-1----:R-:W-:Y:S05]  /*4030*/  @!P0 BRA `(.L_x_69) ;  /* 0x0000003c00648947 */ /* 0x002fea0003800000 */
.L_x_149:
[----:B------:R-:W-:Y:S01]  /*4040*/  NOP ;  /* 0x0000000000007918 */ /* 0x000fe20000000000 */
[----:B-1----:R-:W1:Y:S01]  /*4050*/  LDS R0, [UR4+0x14] ;  /* 0x00001404ff007984 */ /* 0x002e620008000800 */
[----:B------:R-:W-:Y:S01]  /*4060*/  LOP3.LUT R2, R9, 0xffff, RZ, 0xc0, !PT ;  /* 0x0000ffff09027812 */ /* 0x000fe200078ec0ff */
[----:B------:R-:W-:Y:S02]  /*4070*/  IMAD.MOV.U32 R3, RZ, RZ, 0xffff ;  /* 0x0000ffffff037424 */ /* 0x000fe400078e00ff */
[----:B------:R-:W-:Y:S01]  /*4080*/  IMAD.MOV.U32 R5, RZ, RZ, 0x1 ;  /* 0x00000001ff057424 */ /* 0x000fe200078e00ff */
[----:B------:R-:W-:-:S04]  /*4090*/  SHF.R.U32.HI R2, RZ, 0x5, R2 ;  /* 0x00000005ff027819 */ /* 0x000fc80000011602 */
[-C--:B------:R-:W-:Y:S02]  /*40a0*/  SHF.L.U32 R3, R3, R2.reuse, RZ ;  /* 0x0000000203037219 */ /* 0x080fe400000006ff */
[----:B------:R-:W-:Y:S02]  /*40b0*/  SHF.L.U32 R5, R5, R2, RZ ;  /* 0x0000000205057219 */ /* 0x000fe400000006ff */
[----:B-1----:R-:W-:-:S04]  /*40c0*/  LOP3.LUT R0, R0, R3, RZ, 0xc0, !PT ;  /* 0x0000000300007212 */ /* 0x002fc800078ec0ff */
[----:B------:R-:W-:-:S13]  /*40d0*/  ISETP.NE.AND P0, PT, R0, R3, PT ;  /* 0x000000030000720c */ /* 0x000fda0003f05270 */
[----:B------:R-:W-:Y:S05]  /*40e0*/  @P0 BRA `(.L_x_70) ;  /* 0x00000000005c0947 */ /* 0x000fea0003800000 */
[----:B------:R-:W1:Y:S02]  /*40f0*/  LDS R0, [UR4+0x18] ;  /* 0x00001804ff007984 */ /* 0x000e640008000800 */
[----:B-1----:R-:W-:-:S04]  /*4100*/  LOP3.LUT R0, R0, R5, RZ, 0xc0, !PT ;  /* 0x0000000500007212 */ /* 0x002fc800078ec0ff */
[----:B------:R-:W-:-:S13]  /*4110*/  ISETP.NE.AND P0, PT, R0, R5, PT ;  /* 0x000000050000720c */ /* 0x000fda0003f05270 */
[----:B------:R-:W-:Y:S05]  /*4120*/  @P0 BRA `(.L_x_71) ;  /* 0x0000000000400947 */ /* 0x000fea0003800000 */
[----:B--2---:R-:W-:Y:S01]  /*4130*/  R2UR UR8, R3 ;  /* 0x00000000030872ca */ /* 0x004fe200000e0000 */
[----:B------:R-:W1:Y:S01]  /*4140*/  S2R R2, SR_LANEID ;  /* 0x0000000000027919 */ /* 0x000e620000000000 */
[----:B------:R-:W-:Y:S01]  /*4150*/  LOP3.LUT R5, RZ, R5, RZ, 0x33, !PT ;  /* 0x00000005ff057212 */ /* 0x000fe200078e33ff */
[----:B------:R-:W-:Y:S02]  /*4160*/  VOTEU.ANY UR7, UPT, PT ;  /* 0x0000000000077886 */ /* 0x000fe400038e0100 */
[----:B------:R-:W-:Y:S01]  /*4170*/  UFLO.U32 UR7, UR7 ;  /* 0x00000007000772bd */ /* 0x000fe200080e0000 */
[----:B------:R-:W2:Y:S07]  /*4180*/  REDUX UR5, R5 ;  /* 0x00000000050573c4 */ /* 0x000eae0000000000 */
[----:B------:R-:W-:-:S06]  /*4190*/  ULOP3.LUT UR8, URZ, UR8, URZ, 0x33, !UPT ;  /* 0x00000008ff087292 */ /* 0x000fcc000f8e33ff */
[----:B------:R-:W-:-:S04]  /*41a0*/  IMAD.U32 R0, RZ, RZ, UR8 ;  /* 0x00000008ff007e24 */ /* 0x000fc8000f8e00ff */
[----:B------:R-:W4:Y:S02]  /*41b0*/  REDUX UR6, R0 ;  /* 0x00000000000673c4 */ /* 0x000f240000000000 */
[----:B------:R1:W-:Y:S02]  /*41c0*/  UTCATOMSWS.AND URZ, UR8 ;  /* 0x0000000800ff79e3 */ /* 0x0003e40008000000 */
[----:B-1----:R-:W-:Y:S01]  /*41d0*/  ISETP.EQ.U32.AND P0, PT, R2, UR7, PT ;  /* 0x0000000702007c0c */ /* 0x002fe2000bf02070 */
[----:B--2---:R-:W-:Y:S02]  /*41e0*/  IMAD.U32 R2, RZ, RZ, UR5 ;  /* 0x00000005ff027e24 */ /* 0x004fe4000f8e00ff */
[----:B----4-:R-:W-:-:S10]  /*41f0*/  IMAD.U32 R3, RZ, RZ, UR6 ;  /* 0x00000006ff037e24 */ /* 0x010fd4000f8e00ff */
[----:B------:R1:W-:Y:S04]  /*4200*/  @P0 ATOMS.AND RZ, [UR4+0x14], R3 ;  /* 0x00001403ffff098c */ /* 0x0003e8000a800004 */
[----:B------:R1:W-:Y:S01]  /*4210*/  @P0 ATOMS.AND RZ, [UR4+0x18], R2 ;  /* 0x00001802ffff098c */ /* 0x0003e2000a800004 */
[----:B------:R-:W-:Y:S05]  /*4220*/  BRA `(.L_x_72) ;  /* 0x0000000000147947 */ /* 0x000fea0003800000 */
.L_x_71:
[----:B------:R-:W-:Y:S02]  /*4230*/  MOV R2, 0x4250 ;  /* 0x0000425000027802 */ /* 0x000fe40000000f00 */
[----:B--23-5:R-:W-:Y:S05]  /*4240*/  CALL.REL.NOINC `($__internal_0_$__cuda_sm10x_tcgen05_guardrail_trap_col_being_dealloced_not_returned_by_alloc) ;  /* 0x0000003c00847944 */ /* 0x02cfea0003c00000 */
[----:B------:R-:W-:Y:S05]  /*4250*/  BRA `(.L_x_72) ;  /* 0x0000000000087947 */ /* 0x000fea0003800000 */
.L_x_70:
[----:B------:R-:W-:Y:S02]  /*4260*/  MOV R2, 0x4280 ;  /* 0x0000428000027802 */ /* 0x000fe40000000f00 */
[----:B--23-5:R-:W-:Y:S05]  /*4270*/  CALL.REL.NOINC `($__internal_2_$__cuda_sm10x_tcgen05_guardrail_trap_unallocated_columns_being_dealloced) ;  /* 0x0000003c00907944 */ /* 0x02cfea0003c00000 */
.L_x_72:
[----:B------:R-:W-:Y:S01]  /*4280*/  NOP ;  /* 0x0000000000007918 */ /* 0x000fe20000000000 */
[----:B------:R-:W-:Y:S05]  /*4290*/  EXIT ;  /* 0x000000000000794d */ /* 0x000fea0003800000 */
.L_x_56:
[----:B------:R-:W-:-:S09]  /*42a0*/  UISETP.NE.OR UP1, UPT, UR6, 0x3, !UP1 ;  /* 0x000000030600788c */ /* 0x000fd2000cf25670 */
[----:B------:R-:W-:Y:S05]  /*42b0*/  BRA.U UP1, `(.L_x_73) ;  /* 0x0000000901e07547 */ /* 0x000fea000b800000 */
[----:B------:R-:W1:Y:S01]  /*42c0*/  LDC.64 R8, c[0x0][0x888] ;  /* 0x00022200ff087b82 */ /* 0x000e620000000a00 */
[----:B------:R-:W-:Y:S01]  /*42d0*/  UMOV UR14, 0x400 ;  /* 0x00000400000e7882 */ /* 0x000fe20000000000 */
[----:B------:R-:W-:Y:S01]  /*42e0*/  IMAD.MOV.U32 R31, RZ, RZ, 0x1 ;  /* 0x00000001ff1f7424 */ /* 0x000fe200078e00ff */
[----:B------:R-:W-:Y:S01]  /*42f0*/  ULEA UR14, UR48, UR14, 0x18 ;  /* 0x0000000e300e7291 */ /* 0x000fe2000f8ec0ff */
[----:B------:R-:W-:Y:S01]  /*4300*/  IMAD.MOV.U32 R30, RZ, RZ, RZ ;  /* 0x000000ffff1e7224 */ /* 0x000fe200078e00ff */
[----:B------:R-:W-:Y:S01]  /*4310*/  UPLOP3.LUT UP0, UPT, UPT, UPT, UPT, 0x40, 0x4 ;  /* 0x000000000004789c */ /* 0x000fe20003f0e870 */
[----:B------:R-:W-:Y:S01]  /*4320*/  IMAD.MOV.U32 R28, RZ, RZ, 0x2000 ;  /* 0x00002000ff1c7424 */ /* 0x000fe200078e00ff */
[----:B------:R-:W-:Y:S01]  /*4330*/  UIADD3 UR4, UPT, UPT, UR14, 0x110, URZ ;  /* 0x000001100e047890 */ /* 0x000fe2000fffe0ff */
[----:B------:R-:W2:Y:S01]  /*4340*/  LDC R0, c[0x0][0xb30] ;  /* 0x0002cc00ff007b82 */ /* 0x000ea20000000800 */
[----:B------:R-:W-:Y:S02]  /*4350*/  UIADD3 UR16, UPT, UPT, UR14, 0x138, URZ ;  /* 0x000001380e107890 */ /* 0x000fe4000fffe0ff */
[----:B------:R-:W-:-:S02]  /*4360*/  UPRMT UR48, UR48, 0x654, UR4 ;  /* 0x0000065430307896 */ /* 0x000fc40008000004 */
[----:B------:R-:W-:-:S03]  /*4370*/  UPRMT UR16, URZ, 0x654, UR16 ;  /* 0x00000654ff107896 */ /* 0x000fc60008000010 */
[----:B------:R-:W4:Y:S08]  /*4380*/  LDC R23, c[0x0][0x370] ;  /* 0x0000dc00ff177b82 */ /* 0x000f300000000800 */
[----:B------:R-:W3:Y:S01]  /*4390*/  LDC R2, c[0x0][0xb0c] ;  /* 0x0002c300ff027b82 */ /* 0x000ee20000000800 */
[----:B-1----:R-:W-:-:S04]  /*43a0*/  ISETP.NE.U32.AND P0, PT, R8, RZ, PT ;  /* 0x000000ff0800720c */ /* 0x002fc80003f05070 */
[----:B------:R-:W-:-:S03]  /*43b0*/  ISETP.NE.AND.EX P0, PT, R9, RZ, PT, P0 ;  /* 0x000000ff0900720c */ /* 0x000fc60003f05300 */
[----:B------:R-:W1:Y:S01]  /*43c0*/  LDC R18, c[0x0][0xb20] ;  /* 0x0002c800ff127b82 */ /* 0x000e620000000800 */
[----:B--2---:R-:W-:-:S07]  /*43d0*/  ISETP.NE.AND P1, PT, R0, 0x1, PT ;  /* 0x000000010000780c */ /* 0x004fce0003f25270 */
[----:B------:R-:W2:Y:S02]  /*43e0*/  LDC.64 R32, c[0x0][0x348] ;  /* 0x0000d200ff207b82 */ /* 0x000ea40000000a00 */
[----:B------:R-:W-:-:S06]  /*43f0*/  VOTEU.ANY UP2, P0 ;  /* 0x0000000000ff7886 */ /* 0x000fcc0000040100 */
[----:B------:R-:W1:Y:S08]  /*4400*/  LDC.64 R20, c[0x0][0xb10] ;  /* 0x0002c400ff147b82 */ /* 0x000e700000000a00 */
[----:B------:R-:W1:Y:S08]  /*4410*/  LDC.64 R6, c[0x0][0xb18] ;  /* 0x0002c600ff067b82 */ /* 0x000e700000000a00 */
[----:B------:R-:W1:Y:S08]  /*4420*/  LDC.64 R4, c[0x0][0xb28] ;  /* 0x0002ca00ff047b82 */ /* 0x000e700000000a00 */
[----:B------:R-:W1:Y:S08]  /*4430*/  LDC.64 R16, c[0x0][0x890] ;  /* 0x00022400ff107b82 */ /* 0x000e700000000a00 */
[----:B---34-:R-:W1:Y:S02]  /*4440*/  LDC R22, c[0x0][0x374] ;  /* 0x0000dd00ff167b82 */ /* 0x018e640000000800 */
.L_x_81:
[----:B------:R-:W-:Y:S04]  /*4450*/  SHF.L.U32 R3, R30, 0x1f, RZ ;  /* 0x0000001f1e037819 */ /* 0x000fe800000006ff */
[----:B---3--:R-:W3:Y:S02]  /*4460*/  SYNCS.PHASECHK.TRANS64.TRYWAIT P0, [UR14+0x130], R3 ;  /* 0x00013003ff0075a7 */ /* 0x008ee4000800110e */
[----:B---3--:R-:W-:Y:S05]  /*4470*/  @!P0 BRA `(.L_x_74) ;  /* 0x00000038006c8947 */ /* 0x008fea0003800000 */
.L_x_151:
[----:B------:R-:W-:Y:S01]  /*4480*/  ISETP.GE.AND P0, PT, R72, 0x1, PT ;  /* 0x000000014800780c */ /* 0x000fe20003f06270 */
[----:B------:R-:W4:Y:S01]  /*4490*/  LDS.128 R24, [UR14+0x170] ;  /* 0x0001700eff187984 */ /* 0x000f220008000c00 */
[C---:B-1----:R-:W-:Y:S02]  /*44a0*/  ISETP.NE.U32.AND P5, PT, R16.reuse, RZ, PT ;  /* 0x000000ff1000720c */ /* 0x042fe40003fa5070 */
[----:B------:R-:W-:Y:S02]  /*44b0*/  ISETP.NE.U32.AND P4, PT, R16, RZ, PT ;  /* 0x000000ff1000720c */ /* 0x000fe40003f85070 */
[C---:B------:R-:W-:Y:S02]  /*44c0*/  ISETP.NE.AND.EX P5, PT, R17.reuse, RZ, PT, P5 ;  /* 0x000000ff1100720c */ /* 0x040fe40003fa5350 */
[----:B------:R-:W-:Y:S01]  /*44d0*/  ISETP.NE.AND.EX P4, PT, R17, RZ, PT, P4 ;  /* 0x000000ff1100720c */ /* 0x000fe20003f85340 */
[----:B------:R-:W-:Y:S01]  /*44e0*/  @!PT LDS RZ, [RZ] ;  /* 0x00000000fffff984 */ /* 0x000fe20000000800 */
[----:B------:R-:W-:Y:S01]  /*44f0*/  @!PT LDS RZ, [RZ] ;  /* 0x00000000fffff984 */ /* 0x000fe20000000800 */
[----:B------:R-:W-:Y:S01]  /*4500*/  @!PT LDS RZ, [RZ] ;  /* 0x00000000fffff984 */ /* 0x000fe20000000800 */
[----:B------:R-:W-:Y:S01]  /*4510*/  @!PT LDS RZ, [RZ] ;  /* 0x00000000fffff984 */ /* 0x000fe20000000800 */
[----:B------:R1:W-:Y:S06]  /*4520*/  MEMBAR.ALL.CTA ;  /* 0x0000000000007992 */ /* 0x0003ec0000008000 */
[----:B-1----:R-:W1:Y:S01]  /*4530*/  FENCE.VIEW.ASYNC.S ;  /* 0x00000000000073c6 */ /* 0x002e620000000000 */
[----:B------:R-:W-:Y:S01]  /*4540*/  SHF.L.U32 R29, R31, 0x1f, RZ ;  /* 0x0000001f1f1d7819 */ /* 0x000fe200000006ff */
[----:B-1----:R-:W-:Y:S01]  /*4550*/  SYNCS.ARRIVE.TRANS64.RED.A1T0 RZ, [UR16], RZ ;  /* 0x000000ffffff79a7 */ /* 0x002fe20008100410 */
[----:B----4-:R-:W-:Y:S11]  /*4560*/  LOP3.LUT P3, RZ, R26, 0x1, RZ, 0xc0, !PT ;  /* 0x000000011aff7812 */ /* 0x010ff6000786c0ff */
[----:B------:R-:W-:Y:S02]  /*4570*/  @!UPT UIADD3 URZ, UPT, UPT, URZ, URZ, URZ ;  /* 0x000000fffffff290 */ /* 0x000fe4000fffe0ff */
[----:B------:R-:W-:Y:S02]  /*4580*/  @P3 MOV R13, R24 ;  /* 0x00000018000d3202 */ /* 0x000fe40000000f00 */
[----:B------:R-:W-:Y:S01]  /*4590*/  @P3 LOP3.LUT R8, R25, 0xffff, RZ, 0xc0, !PT ;  /* 0x0000ffff19083812 */ /* 0x000fe200078ec0ff */
[----:B------:R-:W-:Y:S06]  /*45a0*/  @!P0 BRA `(.L_x_75) ;  /* 0x0000000000a48947 */ /* 0x000fec0003800000 */
[----:B------:R-:W-:Y:S01]  /*45b0*/  IMAD.HI.U32 R35, R22, R7, RZ ;  /* 0x0000000716237227 */ /* 0x000fe200078e00ff */
[----:B------:R-:W-:Y:S02]  /*45c0*/  ISETP.NE.AND P0, PT, R6, 0x1, PT ;  /* 0x000000010600780c */ /* 0x000fe40003f05270 */
[----:B------:R-:W-:Y:S01]  /*45d0*/  ISETP.NE.AND P2, PT, R72, 0x1, PT ;  /* 0x000000014800780c */ /* 0x000fe20003f45270 */
[----:B------:R-:W-:Y:S01]  /*45e0*/  IMAD.HI.U32 R34, R23, R20, RZ ;  /* 0x0000001417227227 */ /* 0x000fe200078e00ff */
[----:B------:R-:W-:Y:S02]  /*45f0*/  SHF.R.U32.HI R35, RZ, R18, R35 ;  /* 0x00000012ff237219 */ /* 0x000fe40000011623 */
[----:B------:R-:W-:Y:S01]  /*4600*/  ISETP.NE.AND P6, PT, R2, 0x1, PT ;  /* 0x000000010200780c */ /* 0x000fe20003fc5270 */
[----:B------:R-:W-:Y:S01]  /*4610*/  IMAD.HI.U32 R36, R13, R20, RZ ;  /* 0x000000140d247227 */ /* 0x000fe200078e00ff */
[----:B------:R-:W-:Y:S02]  /*4620*/  SHF.R.U32.HI R34, RZ, R21, R34 ;  /* 0x00000015ff227219 */ /* 0x000fe40000011622 */
[----:B---3--:R-:W-:Y:S01]  /*4630*/  SEL R3, R22, R35, !P0 ;  /* 0x0000002316037207 */ /* 0x008fe20004000000 */
[C---:B------:R-:W-:Y:S01]  /*4640*/  IMAD.HI.U32 R35, R8.reuse, R7, RZ ;  /* 0x0000000708237227 */ /* 0x040fe200078e00ff */
[----:B------:R-:W-:Y:S02]  /*4650*/  SEL R11, R23, R34, !P6 ;  /* 0x00000022170b7207 */ /* 0x000fe40007000000 */
[----:B------:R-:W-:Y:S01]  /*4660*/  SHF.R.U32.HI R36, RZ, R21, R36 ;  /* 0x00000015ff247219 */ /* 0x000fe20000011624 */
[----:B------:R-:W-:Y:S01]  /*4670*/  IMAD.HI.U32 R38, R3, R4, RZ ;  /* 0x0000000403267227 */ /* 0x000fe200078e00ff */
[----:B------:R-:W-:Y:S03]  /*4680*/  SHF.R.U32.HI R35, RZ, R18, R35 ;  /* 0x00000012ff237219 */ /* 0x000fe60000011623 */
[----:B------:R-:W-:Y:S01]  /*4690*/  IMAD.HI.U32 R34, R11, R4, RZ ;  /* 0x000000040b227227 */ /* 0x000fe200078e00ff */
[----:B------:R-:W-:Y:S02]  /*46a0*/  @P2 SHF.R.U32.HI R3, RZ, R5, R38 ;  /* 0x00000005ff032219 */ /* 0x000fe40000011626 */
[----:B------:R-:W-:Y:S02]  /*46b0*/  SEL R9, R8, R35, !P0 ;  /* 0x0000002308097207 */ /* 0x000fe40004000000 */
[----:B------:R-:W-:Y:S01]  /*46c0*/  @P2 SHF.R.U32.HI R11, RZ, R5, R34 ;  /* 0x00000005ff0b2219 */ /* 0x000fe20000011622 */
[C---:B------:R-:W-:Y:S01]  /*46d0*/  IMAD R10, R72.reuse, R3, RZ ;  /* 0x00000003480a7224 */ /* 0x040fe200078e02ff */
[----:B------:R-:W-:Y:S01]  /*46e0*/  SEL R3, R13, R36, !P6 ;  /* 0x000000240d037207 */ /* 0x000fe20007000000 */
[C---:B------:R-:W-:Y:S03]  /*46f0*/  IMAD.HI.U32 R14, R9.reuse, R4, RZ ;  /* 0x00000004090e7227 */ /* 0x040fe600078e00ff */
[----:B------:R-:W-:Y:S01]  /*4700*/  ISETP.GE.AND P0, PT, R9, R10, PT ;  /* 0x0000000a0900720c */ /* 0x000fe20003f06270 */
[C---:B------:R-:W-:Y:S01]  /*4710*/  IMAD R12, R72.reuse, R11, RZ ;  /* 0x0000000b480c7224 */ /* 0x040fe200078e02ff */
[-C--:B------:R-:W-:Y:S04]  /*4720*/  SHF.R.U32.HI R14, RZ, R5.reuse, R14 ;  /* 0x00000005ff0e7219 */ /* 0x080fe8000001160e */
[----:B------:R-:W-:Y:S02]  /*4730*/  ISETP.GE.OR P0, PT, R3, R12, P0 ;  /* 0x0000000c0300720c */ /* 0x000fe40000706670 */
[----:B------:R-:W-:Y:S05]  /*4740*/  SEL R15, R9, R14, !P2 ;  /* 0x0000000e090f7207 */ /* 0x000fea0005000000 */
[----:B------:R-:W-:Y:S04]  /*4750*/  IMAD.MOV R14, RZ, RZ, -R15 ;  /* 0x000000ffff0e7224 */ /* 0x000fe800078e0a0f */
[----:B------:R-:W-:Y:S02]  /*4760*/  IMAD R14, R72, R14, R9 ;  /* 0x0000000e480e7224 */ /* 0x000fe400078e0209 */
[C---:B------:R-:W-:Y:S05]  /*4770*/  @!P0 IMAD.HI.U32 R10, R3.reuse, R4, RZ ;  /* 0x00000004030a8227 */ /* 0x040fea00078e00ff */
[----:B------:R-:W-:Y:S04]  /*4780*/  @!P0 SHF.R.U32.HI R10, RZ, R5, R10 ;  /* 0x00000005ff0a8219 */ /* 0x000fe8000001160a */
[----:B------:R-:W-:Y:S01]  /*4790*/  @!P0 SEL R0, R3, R10, !P2 ;  /* 0x0000000a03008207 */ /* 0x000fe20005000000 */
[----:B------:R-:W-:Y:S03]  /*47a0*/  IMAD.MOV R10, RZ, RZ, -R3 ;  /* 0x000000ffff0a7224 */ /* 0x000fe600078e0a03 */
[----:B------:R-:W-:Y:S01]  /*47b0*/  @!P0 IADD3 R15, PT, PT, R15, -R0, RZ ;  /* 0x800000000f0f8210 */ /* 0x000fe20007ffe0ff */
[----:B------:R-:W-:Y:S01]  /*47c0*/  @!P0 IMAD R0, R11, R14, R0 ;  /* 0x0000000e0b008224 */ /* 0x000fe200078e0200 */
[----:B------:R-:W-:Y:S01]  /*47d0*/  IADD3 R11, PT, PT, -R9, RZ, RZ ;  /* 0x000000ff090b7210 */ /* 0x000fe20007ffe1ff */
[----:B------:R-:W-:Y:S02]  /*47e0*/  IMAD R13, R2, R10, R13 ;  /* 0x0000000a020d7224 */ /* 0x000fe400078e020d */
[----:B------:R-:W-:Y:S02]  /*47f0*/  @!P0 IMAD R9, R15, R72, R3 ;  /* 0x000000480f098224 */ /* 0x000fe400078e0203 */
[----:B------:R-:W-:Y:S02]  /*4800*/  @!P0 IMAD.MOV.U32 R3, RZ, RZ, R0 ;  /* 0x000000ffff038224 */ /* 0x000fe400078e0000 */
[----:B------:R-:W-:Y:S02]  /*4810*/  IMAD R8, R6, R11, R8 ;  /* 0x0000000b06087224 */ /* 0x000fe400078e0208 */
[----:B------:R-:W-:Y:S02]  /*4820*/  IMAD R13, R3, R2, R13 ;  /* 0x00000002030d7224 */ /* 0x000fe400078e020d */
[----:B------:R-:W-:Y:S02]  /*4830*/  IMAD R8, R9, R6, R8 ;  /* 0x0000000609087224 */ /* 0x000fe400078e0208 */
.L_x_75:
[----:B------:R-:W-:Y:S05]  /*4840*/  BRA.U UP0, `(.L_x_76) ;  /* 0x0000000100107547 */ /* 0x000fea000b800000 */
[----:B---3--:R-:W-:Y:S04]  /*4850*/  MOV R0, UR15 ;  /* 0x0000000f00007c02 */ /* 0x008fe80008000f00 */
[----:B------:R-:W-:Y:S04]  /*4860*/  SHF.L.U32 R3, R0, 0x1f, RZ ;  /* 0x0000001f00037819 */ /* 0x000fe800000006ff */
[----:B------:R-:W1:Y:S02]  /*4870*/  SYNCS.PHASECHK.TRANS64.TRYWAIT P0, [UR14+0x128], R3 ;  /* 0x00012803ff0075a7 */ /* 0x000e64000800110e */
[----:B-1----:R-:W-:Y:S05]  /*4880*/  @!P0 BRA `(.L_x_77) ;  /* 0x0000003400808947 */ /* 0x002fea0003800000 */
.L_x_76:
[----:B------:R-:W-:Y:S05]  /*4890*/  @!P5 BRA `(.L_x_78) ;  /* 0x00000000002cd947 */ /* 0x000fea0003800000 */
[----:B------:R-:W-:Y:S01]  /*48a0*/  UPLOP3.LUT UP3, UPT, UPT, UPT, UP2, 0x80, 0x8 ;  /* 0x000000000008789c */ /* 0x000fe20003f6f020 */
[----:B------:R-:W-:Y:S05]  /*48b0*/  HFMA2 R162, -RZ, RZ, 0, 5.9604644775390625e-08 ;  /* 0x00000001ffa27431 */ /* 0x000fea00000001ff */
[----:B------:R-:W-:Y:S11]  /*48c0*/  PLOP3.LUT P0, PT, PT, PT, UP3, 0x80, 0x8 ;  /* 0x000000000008781c */ /* 0x000ff60003f0f038 */
[----:B------:R-:W-:Y:S02]  /*48d0*/  @!UPT UIADD3 URZ, UPT, UPT, URZ, URZ, URZ ;  /* 0x000000fffffff290 */ /* 0x000fe4000fffe0ff */
[----:B------:R-:W4:Y:S01]  /*48e0*/  @P0 LDC.64 R10, c[0x0][0x888] ;  /* 0x00022200ff0a0b82 */ /* 0x000f220000000a00 */
[----:B-1-3--:R-:W-:Y:S04]  /*48f0*/  @P0 IMAD R0, R19, R16, RZ ;  /* 0x0000001013000224 */ /* 0x00afe800078e02ff */
[----:B----4-:R-:W-:Y:S01]  /*4900*/  @P0 IMAD.WIDE R10, R0, 0x4, R10 ;  /* 0x00000004000a0825 */ /* 0x010fe200078e020a */
[----:B------:R-:W-:Y:S04]  /*4910*/  MOV R0, 0x1 ;  /* 0x0000000100007802 */ /* 0x000fe80000000f00 */
[----:B-----5:R4:W5:Y:S01]  /*4920*/  @P0 LDG.E R81, desc[UR44][R10.64] ;  /* 0x0000002c0a510981 */ /* 0x020962000c1e1900 */
[----:B------:R-:W-:Y:S01]  /*4930*/  @!P0 PRMT R162, R0, 0x7610, R162 ;  /* 0x0000761000a28816 */ /* 0x000fe200000000a2 */
[----:B----4-:R-:W1:Y:S06]  /*4940*/  @!P0 LDC R81, c[0x0][0x880] ;  /* 0x00022000ff518b82 */ /* 0x010e6c0000000800 */
.L_x_78:
[----:B-1---5:R-:W-:Y:S01]  /*4950*/  @!P4 FSETP.EQ.AND P5, PT, R81, RZ, PT ;  /* 0x000000ff5100c20b */ /* 0x022fe20003fa2000 */
[----:B------:R-:W-:Y:S01]  /*4960*/  @!UPT UIADD3 URZ, UPT, UPT, URZ, URZ, URZ ;  /* 0x000000fffffff290 */ /* 0x000fe2000fffe0ff */
[----:B------:R-:W-:Y:S11]  /*4970*/  @!P4 BRA `(.L_x_79) ;  /* 0x000000000014c947 */ /* 0x000ff60003800000 */
[----:B------:R-:W-:Y:S02]  /*4980*/  LOP3.LUT P0, RZ, R162, 0xff, RZ, 0xc0, !PT ;  /* 0x000000ffa2ff7812 */ /* 0x000fe4000780c0ff */
[----:B------:R-:W-:Y:S04]  /*4990*/  PLOP3.LUT P5, PT, PT, PT, UP3, 0x80, 0x8 ;  /* 0x000000000008781c */ /* 0x000fe80003faf038 */
[----:B------:R-:W-:Y:S07]  /*49a0*/  PLOP3.LUT P5, PT, P5, PT, PT, 0x8, 0x80 ;  /* 0x000000000080781c */ /* 0x000fee0002fae170 */
[----:B------:R-:W-:Y:S11]  /*49b0*/  @P0 FSETP.EQ.AND P5, PT, R81, RZ, PT ;  /* 0x000000ff5100020b */ /* 0x000ff60003fa2000 */
[----:B------:R-:W-:Y:S02]  /*49c0*/  @!UPT UIADD3 URZ, UPT, UPT, URZ, URZ, URZ ;  /* 0x000000fffffff290 */ /* 0x000fe4000fffe0ff */
.L_x_79:
[----:B------:R-:W1:Y:S01]  /*49d0*/  SYNCS.PHASECHK.TRANS64.TRYWAIT P4, [UR14+0x118], R29 ;  /* 0x0001181dff0075a7 */ /* 0x000e62000808110e */
[----:B------:R-:W-:Y:S01]  /*49e0*/  @P3 SHF.R.U32.HI R19, RZ, 0x10, R25 ;  /* 0x00000010ff133819 */ /* 0x000fe20000011619 */
[----:B------:R-:W4:Y:S08]  /*49f0*/  LDC.64 R14, c[0x0][0xb10] ;  /* 0x0002c400ff0e7b82 */ /* 0x000f300000000a00 */
[----:B------:R-:W5:Y:S08]  /*4a00*/  LDC.64 R10, c[0x0][0xb18] ;  /* 0x0002c600ff0a7b82 */ /* 0x000f700000000a00 */
[----:B---3--:R-:W3:Y:S08]  /*4a10*/  @!P1 LDC R0, c[0x0][0xb20] ;  /* 0x0002c800ff009b82 */ /* 0x008ef00000000800 */
[----:B------:R-:W2:Y:S01]  /*4a20*/  @!P1 LDC R3, c[0x0][0xb0c] ;  /* 0x0002c300ff039b82 */ /* 0x000ea20000000800 */
[----:B----4-:R-:W-:Y:S05]  /*4a30*/  @!P1 IMAD.HI.U32 R14, R13, R14, RZ ;  /* 0x0000000e0d0e9227 */ /* 0x010fea00078e00ff */
[----:B------:R-:W-:Y:S01]  /*4a40*/  @!P1 SHF.R.U32.HI R14, RZ, R15, R14 ;  /* 0x0000000fff0e9219 */ /* 0x000fe2000001160e */
[----:B-----5:R-:W-:Y:S01]  /*4a50*/  @!P1 IMAD.HI.U32 R11, R8, R11, RZ ;  /* 0x0000000b080b9227 */ /* 0x020fe200078e00ff */
[----:B------:R-:W-:Y:S04]  /*4a60*/  @!P1 ISETP.NE.AND P0, PT, R10, 0x1, PT ;  /* 0x000000010a00980c */ /* 0x000fe80003f05270 */
[----:B---3--:R-:W-:Y:S02]  /*4a70*/  @!P1 SHF.R.U32.HI R9, RZ, R0, R11 ;  /* 0x00000000ff099219 */ /* 0x008fe4000001160b */
[----:B--2---:R-:W-:Y:S02]  /*4a80*/  @!P1 ISETP.NE.AND P2, PT, R3, 0x1, PT ;  /* 0x000000010300980c */ /* 0x004fe40003f45270 */
[----:B------:R-:W-:Y:S02]  /*4a90*/  @!P1 SEL R9, R8, R9, !P0 ;  /* 0x0000000908099207 */ /* 0x000fe40004000000 */
[----:B------:R-:W-:Y:S02]  /*4aa0*/  ELECT P0, URZ, PT ;  /* 0x0000000000ff782f */ /* 0x000fe40003800000 */
[----:B------:R-:W-:Y:S05]  /*4ab0*/  @!P1 SEL R14, R13, R14, !P2 ;  /* 0x0000000e0d0e9207 */ /* 0x000fea0005000000 */
[----:B------:R-:W-:Y:S02]  /*4ac0*/  @!P1 IMAD.IADD R0, R9, 0x1, -R14 ;  /* 0x0000000109009824 */ /* 0x000fe400078e0a0e */
[----:B------:R-:W-:Y:S02]  /*4ad0*/  @!P1 IMAD.IADD R9, R14, 0x1, -R9 ;  /* 0x000000010e099824 */ /* 0x000fe400078e0a09 */
[----:B------:R-:W-:Y:S02]  /*4ae0*/  @!P1 IMAD R13, R0, R3, R13 ;  /* 0x00000003000d9224 */ /* 0x000fe400078e020d */
[----:B------:R-:W-:Y:S01]  /*4af0*/  @!P1 IMAD R8, R9, R10, R8 ;  /* 0x0000000a09089224 */ /* 0x000fe200078e0208 */
[----:B-1----:R-:W-:Y:S06]  /*4b00*/  @!P4 BRA `(.L_x_80) ;  /* 0x0000003000f8c947 */ /* 0x002fec0003800000 */
.L_x_154:
[----:B------:R-:W-:Y:S02]  /*4b10*/  PLOP3.LUT P5, PT, P5, P0, PT, 0xf2, 0x2f ;  /* 0x00000000002f781c */ /* 0x000fe40002fa1e72 */
[----:B------:R-:W-:Y:S02]  /*4b20*/  LOP3.LUT R31, R31, 0x1, RZ, 0x3c, !PT ;  /* 0x000000011f1f7812 */ /* 0x000fe400078e3cff */
[----:B------:R-:W-:Y:S09]  /*4b30*/  LOP3.LUT R30, R30, 0x1, RZ, 0x3c, !PT ;  /* 0x000000011e1e7812 */ /* 0x000ff200078e3cff */
[----:B------:R-:W-:Y:S01]  /*4b40*/  VOTEU.ALL UP1, P5 ;  /* 0x0000000000ff7886 */ /* 0x000fe20002820000 */
[----:B------:R-:W-:Y:S01]  /*4b50*/  @!P5 IMAD.SHL.U32 R161, R161, 0x40, RZ ;  /* 0x00000040a1a1d824 */ /* 0x000fe200078e00ff */
[----:B------:R-:W-:Y:S01]  /*4b60*/  @!P5 IADD3 R3, P0, PT, R32, 0x580, RZ ;  /* 0x000005802003d810 */ /* 0x000fe20007f1e0ff */
[----:B------:R-:W-:Y:S02]  /*4b70*/  @!P5 IMAD.SHL.U32 R163, R163, 0x80, RZ ;  /* 0x00000080a3a3d824 */ /* 0x000fe400078e00ff */
[----:B------:R-:W2:Y:S01]  /*4b80*/  @!UP1 LDCU.128 UR4, c[0x0][0x980] ;  /* 0x00013000ff0497ac */ /* 0x000ea20008000c00 */
[----:B------:R-:W-:Y:S01]  /*4b90*/  @!P5 R2UR UR10, R161 ;  /* 0x00000000a10ad2ca */ /* 0x000fe200000e0000 */
[----:B-1----:R-:W-:Y:S01]  /*4ba0*/  @!P5 IMAD.X R0, RZ, RZ, R33, P0 ;  /* 0x000000ffff00d224 */ /* 0x002fe200000e0621 */
[----:B------:R-:W-:Y:S01]  /*4bb0*/  @!P5 R2UR UR11, R163 ;  /* 0x00000000a30bd2ca */ /* 0x000fe200000e0000 */
[----:B------:R-:W-:Y:S02]  /*4bc0*/  IMAD.IADD R161, R8, 0x1, R143 ;  /* 0x0000000108a17824 */ /* 0x000fe400078e028f */
[----:B------:R-:W-:Y:S01]  /*4bd0*/  IMAD.IADD R163, R13, 0x1, R160 ;  /* 0x000000010da37824 */ /* 0x000fe200078e02a0 */
[----:B------:R-:W1:Y:S09]  /*4be0*/  @!UP1 LDCU.64 UR8, c[0x0][0x990] ;  /* 0x00013200ff0897ac */ /* 0x000e720008000a00 */
[----:B--2---:R-:W-:Y:S02]  /*4bf0*/  UIMAD.WIDE.U32 UR12, UR11, UR5, URZ ;  /* 0x000000050b0c72a5 */ /* 0x004fe4000f8e00ff */
[----:B------:R-:W-:Y:S05]  /*4c00*/  @!UP1 UISETP.NE.AND UP0, UPT, UR4, 0x1, UPT ;  /* 0x000000010400988c */ /* 0x000fea000bf05270 */
[----:B------:R-:W-:Y:S02]  /*4c10*/  @!UP1 UMOV UR5, UR13 ;  /* 0x0000000d00059c82 */ /* 0x000fe40008000000 */
[----:B------:R-:W-:Y:S01]  /*4c20*/  @!UP1 USHF.R.U32.HI UR5, URZ, UR6, UR5 ;  /* 0x00000006ff059299 */ /* 0x000fe20008011605 */
[----:B------:R-:W-:Y:S03]  /*4c30*/  @!P5 R2UR UR6, R3 ;  /* 0x000000000306d2ca */ /* 0x000fe600000e0000 */
[----:B------:R-:W-:Y:S02]  /*4c40*/  @!UP1 USEL UR12, UR11, UR5, !UP0 ;  /* 0x000000050b0c9287 */ /* 0x000fe4000c000000 */
[----:B------:R-:W-:Y:S01]  /*4c50*/  @!UP1 UISETP.NE.AND UP0, UPT, UR7, 0x1, UPT ;  /* 0x000000010700988c */ /* 0x000fe2000bf05270 */
[----:B------:R-:W-:Y:S01]  /*4c60*/  @!P5 R2UR UR5, R0 ;  /* 0x000000000005d2ca */ /* 0x000fe200000e0000 */
[----:B-1----:R-:W-:Y:S02]  /*4c70*/  UIMAD.WIDE.U32 UR18, UR12, UR8, URZ ;  /* 0x000000080c1272a5 */ /* 0x002fe4000f8e00ff */
[----:B------:R-:W-:Y:S04]  /*4c80*/  @!UP1 UIADD3 UR8, UPT, UPT, UR14, 0x200, URZ ;  /* 0x000002000e089890 */ /* 0x000fe8000fffe0ff */
[----:B------:R-:W-:Y:S01]  /*4c90*/  IMAD.U32 R10, RZ, RZ, UR6 ;  /* 0x00000006ff0a7e24 */ /* 0x000fe2000f8e00ff */
[----:B------:R-:W-:Y:S01]  /*4ca0*/  @!UP1 UMOV UR13, UR19 ;  /* 0x00000013000d9c82 */ /* 0x000fe20008000000 */
[----:B------:R-:W-:Y:S02]  /*4cb0*/  @!UP1 UIADD3 UR6, UPT, UPT, -UR12, URZ, URZ ;  /* 0x000000ff0c069290 */ /* 0x000fe4000fffe1ff */
[----:B------:R-:W-:Y:S01]  /*4cc0*/  @!UP1 USHF.R.U32.HI UR9, URZ, UR9, UR13 ;  /* 0x00000009ff099299 */ /* 0x000fe2000801160d */
[----:B------:R-:W-:Y:S01]  /*4cd0*/  @!P5 R2UR UR18, R10 ;  /* 0x000000000a12d2ca */ /* 0x000fe200000e0000 */
[----:B------:R-:W-:Y:S01]  /*4ce0*/  IMAD.U32 R11, RZ, RZ, UR5 ;  /* 0x00000005ff0b7e24 */ /* 0x000fe2000f8e00ff */
[----:B------:R-:W-:Y:S02]  /*4cf0*/  @!UP1 UIMAD UR11, UR4, UR6, UR11 ;  /* 0x00000006040b92a4 */ /* 0x000fe4000f8e020b */
[----:B------:R-:W-:Y:S02]  /*4d00*/  @!UP1 USEL UR13, UR12, UR9, !UP0 ;  /* 0x000000090c0d9287 */ /* 0x000fe4000c000000 */
[----:B------:R-:W-:Y:S01]  /*4d10*/  @!P5 R2UR UR19, R11 ;  /* 0x000000000b13d2ca */ /* 0x000fe200000e0000 */
[----:B------:R-:W-:Y:S02]  /*4d20*/  @!UP1 UIADD3 UR9, UPT, UPT, UR14, 0x110, URZ ;  /* 0x000001100e099890 */ /* 0x000fe4000fffe0ff */
[----:B------:R-:W-:Y:S01]  /*4d30*/  @!UP1 UIADD3 UR5, UPT, UPT, -UR13, URZ, URZ ;  /* 0x000000ff0d059290 */ /* 0x000fe2000fffe1ff */
[----:B------:R-:W-:Y:S03]  /*4d40*/  VOTEU.ALL UP0, P5 ;  /* 0x0000000000ff7886 */ /* 0x000fe60002800000 */
[----:B------:R-:W-:Y:S02]  /*4d50*/  @!UP1 UIMAD UR12, UR7, UR5, UR12 ;  /* 0x00000005070c92a4 */ /* 0x000fe4000f8e020c */
[----:B------:R-:W-:Y:S04]  /*4d60*/  @!UP1 UPRMT UR5, URZ, 0x40, URZ ;  /* 0x00000040ff059896 */ /* 0x000fe800080000ff */
[----:B------:R-:W-:Y:S09]  /*4d70*/  @!UP1 UPRMT UR4, UR5, 0x5410, URZ ;  /* 0x0000541005049896 */ /* 0x000ff200080000ff */
[----:B------:R3:W-:Y:S01]  /*4d80*/  @!UP0 UTMALDG.4D.IM2COL [UR8], [UR18], UR4 ;  /* 0x00000008120083b4 */ /* 0x0007e20008058004 */
[----:B------:R3:W-:Y:S01]  /*4d90*/  @!P5 SYNCS.ARRIVE.TRANS64.RED.A0TR RZ, [UR14+0x110], R28 ;  /* 0x0001101cffffd9a7 */ /* 0x0007e2000830040e */
[----:B------:R-:W-:Y:S01]  /*4da0*/  UPLOP3.LUT UP0, UPT, UPT, UPT, UPT, 0x80, 0x8 ;  /* 0x000000000008789c */ /* 0x000fe20003f0f070 */
[----:B------:R-:W-:Y:S01]  /*4db0*/  SYNCS.ARRIVE.TRANS64.RED.A1T0 RZ, [UR48], RZ ;  /* 0x000000ffffff79a7 */ /* 0x000fe20008100430 */
[----:B------:R-:W-:Y:S09]  /*4dc0*/  @P3 BRA `(.L_x_81) ;  /* 0xfffffff400a03947 */ /* 0x000ff2000383ffff */
[----:B------:R-:W-:Y:S07]  /*4dd0*/  MOV R0, UR14 ;  /* 0x0000000e00007c02 */ /* 0x000fee0008000f00 */
.L_x_82:
[----:B-1----:R-:W-:-:S04]  /*4de0*/  SHF.L.U32 R3, R31, 0x1f, RZ ;  /* 0x0000001f1f037819 */ /* 0x002fc800000006ff */
[----:B------:R1:W2:Y:S03]  /*4df0*/  SYNCS.PHASECHK.TRANS64.TRYWAIT P0, [R0+URZ+0x118], R3 ;  /* 0x00011803000075a7 */ /* 0x0002a600080011ff */
[----:B--2---:R-:W-:Y:S05]  /*4e00*/  @!P0 NANOSLEEP.SYNCS 0x989680 ;  /* 0x009896800000895d */ /* 0x004fea0003900000 */
[----:B------:R-:W2:Y:S02]  /*4e10*/  @!P0 SYNCS.PHASECHK.TRANS64 P0, [R0+URZ+0x118], R3 ;  /* 0x00011803000085a7 */ /* 0x000ea400080010ff */
[----:B--23--:R-:W-:Y:S05]  /*4e20*/  @P0 EXIT ;  /* 0x000000000000094d */ /* 0x00cfea0003800000 */
[----:B------:R-:W-:Y:S05]  /*4e30*/  BRA `(.L_x_82) ;  /* 0xfffffffc00e87947 */ /* 0x000fea000383ffff */
.L_x_73:
[----:B------:R-:W-:-:S06]  /*4e40*/  UISETP.GE.AND UP0, UPT, UR6, 0x4, UPT ;  /* 0x000000040600788c */ /* 0x000fcc000bf06270 */
[----:B------:R-:W-:-:S13]  /*4e50*/  PLOP3.LUT P0, PT, PT, PT, UP0, 0x80, 0x8 ;  /* 0x000000000008781c */ /* 0x000fda0003f0f008 */
[----:B------:R-:W-:Y:S05]  /*4e60*/  @!P0 EXIT ;  /* 0x000000000000894d */ /* 0x000fea0003800000 */
[----:B------:R-:W-:Y:S01]  /*4e70*/  BAR.SYNC.DEFER_BLOCKING 0x6, 0xa0 ;  /* 0x0182800000007b1d */ /* 0x000fe20000010000 */
[C---:B------:R-:W-:Y:S01]  /*4e80*/  IMAD.SHL.U32 R5, R167.reuse, 0x40, RZ ;  /* 0x00000040a7057824 */ /* 0x040fe200078e00ff */
[----:B------:R-:W-:Y:S01]  /*4e90*/  CS2R R168, SRZ ;  /* 0x0000000000a87805 */ /* 0x000fe2000001ff00 */
[C---:B------:R-:W-:Y:S02]  /*4ea0*/  IMAD.SHL.U32 R172, R167.reuse, 0x8, RZ ;  /* 0x00000008a7ac7824 */ /* 0x040fe400078e00ff */
[----:B------:R-:W-:Y:S01]  /*4eb0*/  IMAD.SHL.U32 R176, R167, 0x10, RZ ;  /* 0x00000010a7b07824 */ /* 0x000fe200078e00ff */
[----:B------:R-:W-:Y:S01]  /*4ec0*/  UMOV UR47, 0x400 ;  /* 0x00000400002f7882 */ /* 0x000fe20000000000 */
[----:B------:R-:W-:Y:S01]  /*4ed0*/  LOP3.LUT R7, R5, 0x180, RZ, 0xc0, !PT ;  /* 0x0000018005077812 */ /* 0x000fe200078ec0ff */
[----:B------:R-:W-:Y:S01]  /*4ee0*/  ULEA UR47, UR48, UR47, 0x18 ;  /* 0x0000002f302f7291 */ /* 0x000fe2000f8ec0ff */
[----:B------:R-:W1:Y:S01]  /*4ef0*/  LDC R165, c[0x0][0x370] ;  /* 0x0000dc00ffa57b82 */ /* 0x000e620000000800 */
[C---:B------:R-:W-:Y:S01]  /*4f00*/  LOP3.LUT R0, R176.reuse, 0x20, RZ, 0xc0, !PT ;  /* 0x00000020b0007812 */ /* 0x040fe200078ec0ff */
[----:B------:R-:W-:Y:S01]  /*4f10*/  IMAD.U32 R78, R167, 0x10000, RZ ;  /* 0x00010000a74e7824 */ /* 0x000fe200078e00ff */
[----:B------:R-:W-:Y:S01]  /*4f20*/  LOP3.LUT R172, R7, 0x30, R172, 0xf8, !PT ;  /* 0x0000003007ac7812 */ /* 0x000fe200078ef8ac */
[----:B------:R-:W-:Y:S01]  /*4f30*/  UIADD3 UR4, UPT, UPT, UR47, 0x2200, URZ ;  /* 0x000022002f047890 */ /* 0x000fe2000fffe0ff */
[----:B------:R-:W-:Y:S01]  /*4f40*/  LOP3.LUT R176, R176, 0x40, RZ, 0xc0, !PT ;  /* 0x00000040b0b07812 */ /* 0x000fe200078ec0ff */
[----:B------:R-:W-:Y:S01]  /*4f50*/  IMAD.MOV.U32 R76, RZ, RZ, RZ ;  /* 0x000000ffff4c7224 */ /* 0x000fe200078e00ff */
[----:B------:R-:W-:Y:S01]  /*4f60*/  LOP3.LUT R172, R172, 0x1e40, R5, 0xf8, !PT ;  /* 0x00001e40acac7812 */ /* 0x000fe200078ef805 */
[----:B------:R-:W2:Y:S01]  /*4f70*/  LDC R74, c[0x0][0xb0c] ;  /* 0x0002c300ff4a7b82 */ /* 0x000ea20000000800 */
[----:B------:R-:W-:Y:S01]  /*4f80*/  IMAD.MOV.U32 R170, RZ, RZ, RZ ;  /* 0x000000ffffaa7224 */ /* 0x000fe200078e00ff */
[----:B------:R-:W-:Y:S01]  /*4f90*/  LOP3.LUT R78, R78, 0x600000, RZ, 0xc0, !PT ;  /* 0x006000004e4e7812 */ /* 0x000fe200078ec0ff */
[----:B------:R-:W-:Y:S01]  /*4fa0*/  IMAD.U32 R178, RZ, RZ, UR4 ;  /* 0x00000004ffb27e24 */ /* 0x000fe2000f8e00ff */
[----:B------:R-:W4:Y:S01]  /*4fb0*/  LDCU.64 UR50, c[0x0][0x348] ;  /* 0x00006900ff3277ac */ /* 0x000f220008000a00 */
[----:B------:R-:W-:Y:S01]  /*4fc0*/  VIADD R177, R172, UR47 ;  /* 0x0000002facb17c36 */ /* 0x000fe20008000000 */
[----:B------:R-:W3:Y:S02]  /*4fd0*/  LDS R2, [UR47+0x180] ;  /* 0x0001802fff027984 */ /* 0x000ee40008000800 */
[----:B------:R-:W1:Y:S01]  /*4fe0*/  LDC R164, c[0x0][0xb20] ;  /* 0x0002c800ffa47b82 */ /* 0x000e620000000800 */
[----:B------:R-:W1:Y:S01]  /*4ff0*/  LDCU.64 UR36, c[0x0][0x888] ;  /* 0x00011100ff2477ac */ /* 0x000e620008000a00 */
[----:B------:R-:W-:-:S02]  /*5000*/  IADD3 R171, PT, PT, -R0, 0x200, R177 ;  /* 0x0000020000ab7810 */ /* 0x000fc40007ffe1b1 */
[----:B------:R-:W-:Y:S01]  /*5010*/  IADD3 R177, PT, PT, -R176, 0x200, R177 ;  /* 0x00000200b0b17810 */ /* 0x000fe20007ffe1b1 */
[----:B------:R-:W1:Y:S02]  /*5020*/  LDCU.64 UR42, c[0x0][0x890] ;  /* 0x00011200ff2a77ac */ /* 0x000e640008000a00 */
[----:B------:R-:W-:Y:S01]  /*5030*/  IMAD.IADD R176, R171, 0x1, -R176 ;  /* 0x00000001abb07824 */ /* 0x000fe200078e0ab0 */
[----:B------:R-:W1:Y:S01]  /*5040*/  LDC R73, c[0x0][0xb30] ;  /* 0x0002cc00ff497b82 */ /* 0x000e620000000800 */
[----:B------:R-:W1:Y:S01]  /*5050*/  LDCU.64 UR40, c[0x0][0x8b0] ;  /* 0x00011600ff2877ac */ /* 0x000e620008000a00 */
[----:B------:R-:W1:Y:S06]  /*5060*/  LDCU.64 UR38, c[0x0][0x8a8] ;  /* 0x00011500ff2677ac */ /* 0x000e6c0008000a00 */
[----:B------:R-:W1:Y:S01]  /*5070*/  LDC.64 R144, c[0x0][0xb10] ;  /* 0x0002c400ff907b82 */ /* 0x000e620000000a00 */
[----:B------:R-:W-:-:S07]  /*5080*/  UIADD3 UR46, UPT, UPT, UR47, 0x200, URZ ;  /* 0x000002002f2e7890 */ /* 0x000fce000fffe0ff */
[----:B------:R-:W1:Y:S08]  /*5090*/  LDC.64 R70, c[0x0][0xb18] ;  /* 0x0002c600ff467b82 */ /* 0x000e700000000a00 */
[----:B------:R-:W1:Y:S01]  /*50a0*/  LDC.64 R68, c[0x0][0xb28] ;  /* 0x0002ca00ff447b82 */ /* 0x000e620000000a00 */
[C---:B---3--:R-:W-:Y:S01]  /*50b0*/  VIADD R3, R2.reuse, 0x40 ;  /* 0x0000004002037836 */ /* 0x048fe20000000000 */
[----:B------:R-:W-:-:S06]  /*50c0*/  LOP3.LUT R2, R2, 0xffff, RZ, 0xc0, !PT ;  /* 0x0000ffff02027812 */ /* 0x000fcc00078ec0ff */
[----:B------:R-:W3:Y:S01]  /*50d0*/  LDC.64 R150, c[0x0][0xa80] ;  /* 0x0002a000ff967b82 */ /* 0x000ee20000000a00 */
[----:B------:R-:W-:-:S05]  /*50e0*/  LOP3.LUT R3, R3, 0xffff, RZ, 0xc0, !PT ;  /* 0x0000ffff03037812 */ /* 0x000fca00078ec0ff */
[----:B------:R1:W-:Y:S02]  /*50f0*/  STL.64 [R1], R2 ;  /* 0x0000000201007387 */ /* 0x0003e40000100a00 */
[----:B------:R-:W1:Y:S08]  /*5100*/  LDC.64 R148, c[0x0][0xa88] ;  /* 0x0002a200ff947b82 */ /* 0x000e700000000a00 */
[----:B------:R-:W1:Y:S08]  /*5110*/  LDC.64 R146, c[0x0][0xa90] ;  /* 0x0002a400ff927b82 */ /* 0x000e700000000a00 */
[----:B--2-4-:R-:W1:Y:S02]  /*5120*/  LDC R166, c[0x0][0x374] ;  /* 0x0000dd00ffa67b82 */ /* 0x014e640000000800 */
.L_x_100:
[----:B-1----:R-:W-:Y:S04]  /*5130*/  SHF.L.U32 R3, R169, 0x1f, RZ ;  /* 0x0000001fa9037819 */ /* 0x002fe800000006ff */
[----:B------:R-:W1:Y:S02]  /*5140*/  SYNCS.PHASECHK.TRANS64.TRYWAIT P0, [UR47+0x130], R3 ;  /* 0x00013003ff0075a7 */ /* 0x000e64000800112f */
[----:B-12---:R-:W-:Y:S05]  /*5150*/  @!P0 BRA `(.L_x_83) ;  /* 0x0000002c007c8947 */ /* 0x006fea0003800000 */
.L_x_156:
[----:B------:R-:W2:Y:S01]  /*5160*/  LDC.64 R12, c[0x0][0xb10] ;  /* 0x0002c400ff0c7b82 */ /* 0x000ea20000000a00 */
[----:B------:R-:W4:Y:S01]  /*5170*/  LDS.128 R20, [UR47+0x170] ;  /* 0x0001702fff147984 */ /* 0x000f220008000c00 */
[----:B------:R-:W-:Y:S01]  /*5180*/  UIADD3 UR4, UPT, UPT, UR47, 0x138, URZ ;  /* 0x000001382f047890 */ /* 0x000fe2000fffe0ff */
[----:B-1----:R-:W-:Y:S01]  /*5190*/  IMAD R0, R76, 0x4, R1 ;  /* 0x000000044c007824 */ /* 0x002fe200078e0201 */
[----:B------:R-:W-:Y:S04]  /*51a0*/  ISETP.NE.AND P1, PT, R73, 0x1, PT ;  /* 0x000000014900780c */ /* 0x000fe80003f25270 */
[----:B------:R-:W1:Y:S01]  /*51b0*/  LDC.64 R10, c[0x0][0xb18] ;  /* 0x0002c600ff0a7b82 */ /* 0x000e620000000a00 */
[----:B------:R-:W-:Y:S01]  /*51c0*/  UPRMT UR4, URZ, 0x654, UR4 ;  /* 0x00000654ff047896 */ /* 0x000fe20008000004 */
[----:B------:R-:W-:Y:S01]  /*51d0*/  ISETP.GE.AND P0, PT, R72, 0x1, PT ;  /* 0x000000014800780c */ /* 0x000fe20003f06270 */
[----:B------:R-:W-:Y:S01]  /*51e0*/  @!PT LDS RZ, [RZ] ;  /* 0x00000000fffff984 */ /* 0x000fe20000000800 */
[----:B------:R-:W-:Y:S01]  /*51f0*/  @!PT LDS RZ, [RZ] ;  /* 0x00000000fffff984 */ /* 0x000fe20000000800 */
[----:B------:R-:W-:Y:S01]  /*5200*/  @!PT LDS RZ, [RZ] ;  /* 0x00000000fffff984 */ /* 0x000fe20000000800 */
[----:B------:R-:W-:Y:S01]  /*5210*/  @!PT LDS RZ, [RZ] ;  /* 0x00000000fffff984 */ /* 0x000fe20000000800 */
[----:B------:R3:W-:Y:S06]  /*5220*/  MEMBAR.ALL.CTA ;  /* 0x0000000000007992 */ /* 0x0007ec0000008000 */
[----:B---3--:R-:W3:Y:S01]  /*5230*/  FENCE.VIEW.ASYNC.S ;  /* 0x00000000000073c6 */ /* 0x008ee20000000000 */
[----:B------:R-:W1:Y:S08]  /*5240*/  @!P1 LDC R14, c[0x0][0xb20] ;  /* 0x0002c800ff0e9b82 */ /* 0x000e700000000800 */
[----:B------:R-:W1:Y:S01]  /*5250*/  @!P1 LDC R9, c[0x0][0xb0c] ;  /* 0x0002c300ff099b82 */ /* 0x000e620000000800 */
[----:B---3--:R-:W-:Y:S01]  /*5260*/  SYNCS.ARRIVE.TRANS64.RED.A1T0 RZ, [UR4], RZ ;  /* 0x000000ffffff79a7 */ /* 0x008fe20008100404 */
[----:B------:R3:W5:Y:S01]  /*5270*/  LDL R17, [R0] ;  /* 0x0000000000117983 */ /* 0x0007620000100800 */
[----:B----4-:R-:W-:Y:S04]  /*5280*/  LOP3.LUT P4, RZ, R22, 0x1, RZ, 0xc0, !PT ;  /* 0x0000000116ff7812 */ /* 0x010fe8000788c0ff */
[----:B------:R-:W-:Y:S09]  /*5290*/  P2R R179, PR, RZ, 0x10 ;  /* 0x00000010ffb37803 */ /* 0x000ff20000000000 */
[----:B------:R-:W-:Y:S02]  /*52a0*/  @P4 MOV R77, R20 ;  /* 0x00000014004d4202 */ /* 0x000fe40000000f00 */
[----:B------:R-:W-:Y:S01]  /*52b0*/  @P4 LOP3.LUT R75, R21, 0xffff, RZ, 0xc0, !PT ;  /* 0x0000ffff154b4812 */ /* 0x000fe200078ec0ff */
[----:B--23--:R-:W-:Y:S06]  /*52c0*/  @!P0 BRA `(.L_x_84) ;  /* 0x0000000000a48947 */ /* 0x00cfec0003800000 */
        /* <DEDUP_REMOVED lines=8> */
[----:B------:R-:W-:Y:S01]  /*5350*/  SEL R3, R166, R25, !P0 ;  /* 0x00000019a6037207 */ /* 0x000fe20004000000 */
[----:B------:R-:W-:Y:S01]  /*5360*/  IMAD.HI.U32 R25, R75, R71, RZ ;  /* 0x000000474b197227 */ /* 0x000fe200078e00ff */
[----:B------:R-:W-:Y:S02]  /*5370*/  SEL R7, R165, R16, !P3 ;  /* 0x00000010a5077207 */ /* 0x000fe40005800000 */
[----:B------:R-:W-:Y:S01]  /*5380*/  SHF.R.U32.HI R24, RZ, R145, R24 ;  /* 0x00000091ff187219 */ /* 0x000fe20000011618 */
[-C--:B------:R-:W-:Y:S04]  /*5390*/  IMAD.HI.U32 R16, R3, R68.reuse, RZ ;  /* 0x0000004403107227 */ /* 0x080fe800078e00ff */
[----:B------:R-:W-:Y:S01]  /*53a0*/  IMAD.HI.U32 R18, R7, R68, RZ ;  /* 0x0000004407127227 */ /* 0x000fe200078e00ff */
[-C--:B------:R-:W-:Y:S02]  /*53b0*/  @P2 SHF.R.U32.HI R3, RZ, R69.reuse, R16 ;  /* 0x00000045ff032219 */ /* 0x080fe40000011610 */
[----:B------:R-:W-:Y:S02]  /*53c0*/  SHF.R.U32.HI R16, RZ, R164, R25 ;  /* 0x000000a4ff107219 */ /* 0x000fe40000011619 */
[----:B------:R-:W-:Y:S01]  /*53d0*/  @P2 SHF.R.U32.HI R7, RZ, R69, R18 ;  /* 0x00000045ff072219 */ /* 0x000fe20000011612 */
[C---:B------:R-:W-:Y:S01]  /*53e0*/  IMAD R2, R72.reuse, R3, RZ ;  /* 0x0000000348027224 */ /* 0x040fe200078e02ff */
[----:B------:R-:W-:Y:S02]  /*53f0*/  SEL R5, R75, R16, !P0 ;  /* 0x000000104b057207 */ /* 0x000fe40004000000 */
[----:B------:R-:W-:Y:S01]  /*5400*/  SEL R3, R77, R24, !P3 ;  /* 0x000000184d037207 */ /* 0x000fe20005800000 */
[----:B------:R-:W-:Y:S01]  /*5410*/  IMAD R4, R72, R7, RZ ;  /* 0x0000000748047224 */ /* 0x000fe200078e02ff */
[C---:B------:R-:W-:Y:S01]  /*5420*/  ISETP.GE.AND P0, PT, R5.reuse, R2, PT ;  /* 0x000000020500720c */ /* 0x040fe20003f06270 */
[----:B------:R-:W-:Y:S03]  /*5430*/  IMAD.HI.U32 R6, R5, R68, RZ ;  /* 0x0000004405067227 */ /* 0x000fe600078e00ff */
[----:B------:R-:W-:Y:S01]  /*5440*/  ISETP.GE.OR P0, PT, R3, R4, P0 ;  /* 0x000000040300720c */ /* 0x000fe20000706670 */
[----:B------:R-:W-:Y:S01]  /*5450*/  IMAD.MOV R4, RZ, RZ, -R3 ;  /* 0x000000ffff047224 */ /* 0x000fe200078e0a03 */
[-C--:B------:R-:W-:Y:S03]  /*5460*/  SHF.R.U32.HI R6, RZ, R69.reuse, R6 ;  /* 0x00000045ff067219 */ /* 0x080fe60000011606 */
[----:B------:R-:W-:Y:S01]  /*5470*/  IMAD R77, R74, R4, R77 ;  /* 0x000000044a4d7224 */ /* 0x000fe200078e024d */
[----:B------:R-:W-:Y:S05]  /*5480*/  SEL R15, R5, R6, !P2 ;  /* 0x00000006050f7207 */ /* 0x000fea0005000000 */
[----:B------:R-:W-:Y:S02]  /*5490*/  IMAD.MOV R6, RZ, RZ, -R15 ;  /* 0x000000ffff067224 */ /* 0x000fe400078e0a0f */
[C---:B------:R-:W-:Y:S04]  /*54a0*/  @!P0 IMAD.HI.U32 R2, R3.reuse, R68, RZ ;  /* 0x0000004403028227 */ /* 0x040fe800078e00ff */
[----:B------:R-:W-:Y:S01]  /*54b0*/  IMAD R6, R72, R6, R5 ;  /* 0x0000000648067224 */ /* 0x000fe200078e0205 */
[----:B------:R-:W-:Y:S04]  /*54c0*/  @!P0 SHF.R.U32.HI R2, RZ, R69, R2 ;  /* 0x00000045ff028219 */ /* 0x000fe80000011602 */
[----:B------:R-:W-:Y:S02]  /*54d0*/  @!P0 SEL R0, R3, R2, !P2 ;  /* 0x0000000203008207 */ /* 0x000fe40005000000 */
[----:B------:R-:W-:Y:S02]  /*54e0*/  IADD3 R2, PT, PT, -R5, RZ, RZ ;  /* 0x000000ff05027210 */ /* 0x000fe40007ffe1ff */
[----:B------:R-:W-:Y:S01]  /*54f0*/  @!P0 IADD3 R8, PT, PT, R15, -R0, RZ ;  /* 0x800000000f088210 */ /* 0x000fe20007ffe0ff */
[----:B------:R-:W-:Y:S02]  /*5500*/  @!P0 IMAD R0, R7, R6, R0 ;  /* 0x0000000607008224 */ /* 0x000fe400078e0200 */
[----:B------:R-:W-:Y:S02]  /*5510*/  IMAD R75, R70, R2, R75 ;  /* 0x00000002464b7224 */ /* 0x000fe400078e024b */
[----:B------:R-:W-:Y:S02]  /*5520*/  @!P0 IMAD R5, R8, R72, R3 ;  /* 0x0000004808058224 */ /* 0x000fe400078e0203 */
[----:B------:R-:W-:Y:S04]  /*5530*/  @!P0 IMAD.MOV.U32 R3, RZ, RZ, R0 ;  /* 0x000000ffff038224 */ /* 0x000fe800078e0000 */
[----:B------:R-:W-:Y:S02]  /*5540*/  IMAD R77, R3, R74, R77 ;  /* 0x0000004a034d7224 */ /* 0x000fe400078e024d */
[----:B------:R-:W-:Y:S07]  /*5550*/  IMAD R75, R5, R70, R75 ;  /* 0x00000046054b7224 */ /* 0x000fee00078e024b */
.L_x_84:
[----:B------:R-:W-:Y:S01]  /*5560*/  @!P1 IMAD.HI.U32 R0, R77, R12, RZ ;  /* 0x0000000c4d009227 */ /* 0x000fe200078e00ff */
[----:B-1----:R-:W-:Y:S01]  /*5570*/  @!P1 ISETP.NE.AND P0, PT, R10, 0x1, PT ;  /* 0x000000010a00980c */ /* 0x002fe20003f05270 */
[----:B------:R-:W-:Y:S01]  /*5580*/  ULOP3.LUT UP0, URZ, UR46, 0x1b0, URZ, 0xc0, !UPT ;  /* 0x000001b02eff7892 */ /* 0x000fe2000f80c0ff */
[----:B------:R-:W-:Y:S01]  /*5590*/  @!P1 ISETP.NE.AND P2, PT, R9, 0x1, PT ;  /* 0x000000010900980c */ /* 0x000fe20003f45270 */
[----:B------:R-:W-:Y:S01]  /*55a0*/  @!P1 IMAD.HI.U32 R3, R75, R11, RZ ;  /* 0x0000000b4b039227 */ /* 0x000fe200078e00ff */
[----:B------:R-:W-:Y:S02]  /*55b0*/  @!P1 SHF.R.U32.HI R0, RZ, R13, R0 ;  /* 0x0000000dff009219 */ /* 0x000fe40000011600 */
[----:B------:R-:W-:Y:S02]  /*55c0*/  @P4 SHF.R.U32.HI R175, RZ, 0x10, R21 ;  /* 0x00000010ffaf4819 */ /* 0x000fe40000011615 */
[----:B------:R-:W-:Y:S02]  /*55d0*/  @!P1 SHF.R.U32.HI R2, RZ, R14, R3 ;  /* 0x0000000eff029219 */ /* 0x000fe40000011603 */
[----:B------:R-:W-:Y:S02]  /*55e0*/  @!P1 SEL R3, R77, R0, !P2 ;  /* 0x000000004d039207 */ /* 0x000fe40005000000 */
[----:B------:R-:W-:Y:S05]  /*55f0*/  @!P1 SEL R2, R75, R2, !P0 ;  /* 0x000000024b029207 */ /* 0x000fea0004000000 */
[----:B------:R-:W-:Y:S02]  /*5600*/  @!P1 IMAD.IADD R0, R2, 0x1, -R3 ;  /* 0x0000000102009824 */ /* 0x000fe400078e0a03 */
[----:B------:R-:W-:Y:S02]  /*5610*/  @!P1 IMAD.IADD R2, R3, 0x1, -R2 ;  /* 0x0000000103029824 */ /* 0x000fe400078e0a02 */
[----:B------:R-:W-:Y:S02]  /*5620*/  @!P1 IMAD R77, R0, R9, R77 ;  /* 0x00000009004d9224 */ /* 0x000fe400078e024d */
[----:B------:R-:W-:Y:S01]  /*5630*/  @!P1 IMAD R75, R2, R10, R75 ;  /* 0x0000000a024b9224 */ /* 0x000fe200078e024b */
[----:B------:R-:W-:Y:S06]  /*5640*/  BRA.U !UP0, `(.L_x_85) ;  /* 0x0000000108407547 */ /* 0x000fec000b800000 */
[----:B------:R-:W1:Y:S01]  /*5650*/  LDCU.64 UR8, c[0x4][0x80] ;  /* 0x01001000ff0877ac */ /* 0x000e620008000a00 */
[----:B------:R-:W-:Y:S01]  /*5660*/  MOV R3, 0x0 ;  /* 0x0000000000037802 */ /* 0x000fe20000000f00 */
[----:B------:R-:W-:Y:S02]  /*5670*/  HFMA2 R12, -RZ, RZ, 0, 5.9604644775390625e-08 ;  /* 0x00000001ff0c7431 */ /* 0x000fe400000001ff */
[----:B------:R-:W-:Y:S02]  /*5680*/  IMAD.MOV.U32 R8, RZ, RZ, 0x70 ;  /* 0x00000070ff087424 */ /* 0x000fe400078e00ff */
[----:B------:R-:W-:Y:S01]  /*5690*/  IMAD.MOV.U32 R13, RZ, RZ, RZ ;  /* 0x000000ffff0d7224 */ /* 0x000fe200078e00ff */
[----:B------:R-:W2:Y:S01]  /*56a0*/  LDCU.64 UR6, c[0x4][0x88] ;  /* 0x01001100ff0677ac */ /* 0x000ea20008000a00 */
[----:B------:R-:W3:Y:S01]  /*56b0*/  LDC.64 R2, c[0x4][R3] ;  /* 0x0100000003027b82 */ /* 0x000ee20000000a00 */
[----:B------:R-:W4:Y:S01]  /*56c0*/  LDCU.64 UR4, c[0x4][0x8] ;  /* 0x01000100ff0477ac */ /* 0x000f220008000a00 */
[----:B-1----:R-:W-:Y:S01]  /*56d0*/  MOV R5, UR9 ;  /* 0x0000000900057c02 */ /* 0x002fe20008000f00 */
[----:B------:R-:W-:Y:S01]  /*56e0*/  IMAD.U32 R4, RZ, RZ, UR8 ;  /* 0x00000008ff047e24 */ /* 0x000fe2000f8e00ff */
[----:B--2---:R-:W-:Y:S01]  /*56f0*/  MOV R7, UR7 ;  /* 0x0000000700077c02 */ /* 0x004fe20008000f00 */
[----:B------:R-:W-:Y:S01]  /*5700*/  IMAD.U32 R6, RZ, RZ, UR6 ;  /* 0x00000006ff067e24 */ /* 0x000fe2000f8e00ff */
[----:B----4-:R-:W-:Y:S01]  /*5710*/  MOV R11, UR5 ;  /* 0x00000005000b7c02 */ /* 0x010fe20008000f00 */
[----:B------:R-:W-:Y:S02]  /*5720*/  IMAD.U32 R10, RZ, RZ, UR4 ;  /* 0x00000004ff0a7e24 */ /* 0x000fe4000f8e00ff */
[----:B------:R-:W-:Y:S07]  /*5730*/  LEPC R20, `(.L_x_85) ;  /* 0x000000001014794e */ /* 0x000fee0000000000 */
[----:B---3-5:R-:W-:Y:S05]  /*5740*/  CALL.ABS.NOINC R2 ;  /* 0x0000000002007343 */ /* 0x028fea0003c00000 */
.L_x_85:
[----:B------:R-:W-:Y:S01]  /*5750*/  LOP3.LUT P0, RZ, R178, 0x1b0, RZ, 0xc0, !PT ;  /* 0x000001b0b2ff7812 */ /* 0x000fe2000780c0ff */
[----:B------:R-:W-:Y:S11]  /*5760*/  BSSY.RECONVERGENT B6, `(.L_x_86) ;  /* 0x0000013000067945 */ /* 0x000ff60003800200 */
[----:B------:R-:W-:Y:S01]  /*5770*/  @!UPT UIADD3 URZ, UPT, UPT, URZ, URZ, URZ ;  /* 0x000000fffffff290 */ /* 0x000fe2000fffe0ff */
[----:B------:R-:W-:Y:S05]  /*5780*/  @!P0 BRA `(.L_x_87) ;  /* 0x0000000000408947 */ /* 0x000fea0003800000 */
        /* <DEDUP_REMOVED lines=16> */
.L_x_87:
[----:B------:R-:W-:Y:S05]  /*5890*/  BSYNC.RECONVERGENT B6 ;  /* 0x0000000000067941 */ /* 0x000fea0003800200 */
.L_x_86:
[----:B------:R-:W-:Y:S01]  /*58a0*/  ISETP.NE.AND P6, PT, R174, RZ, PT ;  /* 0x000000ffae00720c */ /* 0x000fe20003fc5270 */
[----:B------:R-:W-:Y:S01]  /*58b0*/  UISETP.NE.U32.AND UP0, UPT, UR40, URZ, UPT ;  /* 0x000000ff2800728c */ /* 0x000fe2000bf05070 */
[----:B------:R-:W-:Y:S02]  /*58c0*/  ISETP.NE.U32.AND P2, PT, RZ, UR42, PT ;  /* 0x0000002aff007c0c */ /* 0x000fe4000bf45070 */
[----:B------:R-:W-:Y:S01]  /*58d0*/  PLOP3.LUT P0, PT, PT, PT, PT, 0x8, 0x80 ;  /* 0x000000000080781c */ /* 0x000fe20003f0e170 */
[----:B------:R-:W-:Y:S01]  /*58e0*/  UISETP.NE.AND.EX UP0, UPT, UR41, URZ, UPT, UP0 ;  /* 0x000000ff2900728c */ /* 0x000fe2000bf05300 */
[----:B------:R-:W-:Y:S07]  /*58f0*/  ISETP.NE.AND.EX P2, PT, RZ, UR43, PT, P2 ;  /* 0x0000002bff007c0c */ /* 0x000fee000bf45320 */
[----:B------:R-:W1:Y:S01]  /*5900*/  @P6 LDC.64 R2, c[0x0][0x888] ;  /* 0x00022200ff026b82 */ /* 0x000e620000000a00 */
[----:B------:R-:W-:Y:S02]  /*5910*/  @P6 PLOP3.LUT P0, PT, P2, PT, PT, 0x80, 0x8 ;  /* 0x000000000008681c */ /* 0x000fe4000170f070 */
[----:B-1----:R-:W-:Y:S04]  /*5920*/  @P6 ISETP.NE.U32.AND P1, PT, R2, RZ, PT ;  /* 0x000000ff0200620c */ /* 0x002fe80003f25070 */
[----:B------:R-:W-:Y:S01]  /*5930*/  @P6 ISETP.NE.AND.EX P1, PT, R3, RZ, PT, P1 ;  /* 0x000000ff0300620c */ /* 0x000fe20003f25310 */
[----:B------:R-:W-:Y:S01]  /*5940*/  @!UPT UIADD3 URZ, UPT, UPT, URZ, URZ, URZ ;  /* 0x000000fffffff290 */ /* 0x000fe2000fffe0ff */
[----:B------:R-:W-:Y:S11]  /*5950*/  @!P2 BRA `(.L_x_88) ;  /* 0x00000000002ca947 */ /* 0x000ff60003800000 */
[----:B------:R-:W-:Y:S01]  /*5960*/  ISETP.NE.U32.AND P3, PT, RZ, UR36, PT ;  /* 0x00000024ff007c0c */ /* 0x000fe2000bf65070 */
[----:B------:R-:W-:Y:S03]  /*5970*/  IMAD.MOV.U32 R162, RZ, RZ, 0x1 ;  /* 0x00000001ffa27424 */ /* 0x000fe600078e00ff */
[----:B------:R-:W-:Y:S11]  /*5980*/  ISETP.NE.AND.EX P3, PT, RZ, UR37, PT, P3 ;  /* 0x00000025ff007c0c */ /* 0x000ff6000bf65330 */
[----:B------:R-:W-:Y:S02]  /*5990*/  @!UPT UIADD3 URZ, UPT, UPT, URZ, URZ, URZ ;  /* 0x000000fffffff290 */ /* 0x000fe4000fffe0ff */
[----:B------:R-:W1:Y:S01]  /*59a0*/  @P3 LDC.64 R2, c[0x0][0x888] ;  /* 0x00022200ff023b82 */ /* 0x000e620000000a00 */
[----:B------:R-:W-:Y:S04]  /*59b0*/  @P3 IMAD R0, R19, UR42, RZ ;  /* 0x0000002a13003c24 */ /* 0x000fe8000f8e02ff */
[----:B-1----:R-:W-:Y:S04]  /*59c0*/  @P3 IMAD.WIDE R2, R0, 0x4, R2 ;  /* 0x0000000400023825 */ /* 0x002fe800078e0202 */
[----:B------:R-:W-:Y:S01]  /*59d0*/  HFMA2 R0, -RZ, RZ, 0, 5.9604644775390625e-08 ;  /* 0x00000001ff007431 */ /* 0x000fe200000001ff */
[----:B-----5:R1:W5:Y:S04]  /*59e0*/  @P3 LDG.E R81, desc[UR44][R2.64] ;  /* 0x0000002c02513981 */ /* 0x020368000c1e1900 */
[----:B------:R-:W-:Y:S01]  /*59f0*/  @!P3 PRMT R162, R0, 0x7610, R162 ;  /* 0x0000761000a2b816 */ /* 0x000fe200000000a2 */
[----:B-1----:R-:W2:Y:S06]  /*5a00*/  @!P3 LDC R81, c[0x0][0x880] ;  /* 0x00022000ff51bb82 */ /* 0x002eac0000000800 */
.L_x_88:
[----:B------:R-:W-:Y:S05]  /*5a10*/  BRA.U !UP0, `(.L_x_89) ;  /* 0x0000000108207547 */ /* 0x000fea000b800000 */
[----:B------:R-:W-:Y:S04]  /*5a20*/  ISETP.NE.U32.AND P3, PT, RZ, UR38, PT ;  /* 0x00000026ff007c0c */ /* 0x000fe8000bf65070 */
[----:B------:R-:W-:Y:S11]  /*5a30*/  ISETP.NE.AND.EX P3, PT, RZ, UR39, PT, P3 ;  /* 0x00000027ff007c0c */ /* 0x000ff6000bf65330 */
[----:B------:R-:W-:Y:S02]  /*5a40*/  @!UPT UIADD3 URZ, UPT, UPT, URZ, URZ, URZ ;  /* 0x000000fffffff290 */ /* 0x000fe4000fffe0ff */
[----:B------:R-:W1:Y:S01]  /*5a50*/  @P3 LDC.64 R2, c[0x0][0x8a8] ;  /* 0x00022a00ff023b82 */ /* 0x000e620000000a00 */
[----:B------:R-:W-:Y:S04]  /*5a60*/  @P3 IMAD R5, R19, UR40, RZ ;  /* 0x0000002813053c24 */ /* 0x000fe8000f8e02ff */
[----:B-1----:R-:W-:Y:S05]  /*5a70*/  @P3 IMAD.WIDE R2, R5, 0x4, R2 ;  /* 0x0000000405023825 */ /* 0x002fea00078e0202 */
[----:B-----5:R1:W5:Y:S02]  /*5a80*/  @P3 LDG.E R79, desc[UR44][R2.64] ;  /* 0x0000002c024f3981 */ /* 0x020364000c1e1900 */
[----:B-1----:R-:W3:Y:S02]  /*5a90*/  @!P3 LDC R79, c[0x0][0x8a0] ;  /* 0x00022800ff4fbb82 */ /* 0x002ee40000000800 */
.L_x_89:
[----:B--2--5:R-:W-:Y:S01]  /*5aa0*/  @P6 FSETP.NEU.AND P3, PT, R81, RZ, PT ;  /* 0x000000ff5100620b */ /* 0x024fe20003f6d000 */
[----:B------:R-:W-:Y:S01]  /*5ab0*/  BSSY B1, `(.L_x_90) ;  /* 0x000003f000017945 */ /* 0x000fe20003800000 */
[----:B------:R-:W-:Y:S01]  /*5ac0*/  @P6 SEL R5, RZ, 0xffffffff, P1 ;  /* 0xffffffffff056807 */ /* 0x000fe20000800000 */
[----:B------:R-:W-:Y:S01]  /*5ad0*/  IMAD.IADD R64, R78, 0x1, R17 ;  /* 0x000000014e407824 */ /* 0x000fe200078e0211 */
[----:B------:R-:W-:Y:S02]  /*5ae0*/  @P6 SEL R0, RZ, 0xffffffff, P3 ;  /* 0xffffffffff006807 */ /* 0x000fe40001800000 */
[----:B------:R-:W-:Y:S02]  /*5af0*/  CS2R R86, SRZ ;  /* 0x0000000000567805 */ /* 0x000fe4000001ff00 */
[----:B------:R-:W-:Y:S02]  /*5b00*/  @P6 LOP3.LUT P1, RZ, R162, 0xff, RZ, 0xc0, !PT ;  /* 0x000000ffa2ff6812 */ /* 0x000fe4000782c0ff */
[----:B------:R-:W-:Y:S02]  /*5b10*/  CS2R R84, SRZ ;  /* 0x0000000000547805 */ /* 0x000fe4000001ff00 */
[----:B------:R-:W-:Y:S02]  /*5b20*/  LEA R152, R76, UR47, 0x3 ;  /* 0x0000002f4c987c11 */ /* 0x000fe4000f8e18ff */
[----:B------:R-:W-:Y:S02]  /*5b30*/  CS2R R90, SRZ ;  /* 0x00000000005a7805 */ /* 0x000fe4000001ff00 */
[----:B------:R-:W-:Y:S02]  /*5b40*/  @P0 SEL R0, R5, R0, !P1 ;  /* 0x0000000005000207 */ /* 0x000fe40004800000 */
[----:B------:R-:W-:Y:S02]  /*5b50*/  CS2R R88, SRZ ;  /* 0x0000000000587805 */ /* 0x000fe4000001ff00 */
[----:B------:R-:W-:Y:S02]  /*5b60*/  SHF.L.U32 R3, R170, 0x1f, RZ ;  /* 0x0000001faa037819 */ /* 0x000fe400000006ff */
[----:B------:R-:W-:Y:S02]  /*5b70*/  CS2R R98, SRZ ;  /* 0x0000000000627805 */ /* 0x000fe4000001ff00 */
[----:B------:R-:W-:Y:S02]  /*5b80*/  @P6 LOP3.LUT R0, R0, 0x1, RZ, 0xc0, !PT ;  /* 0x0000000100006812 */ /* 0x000fe400078ec0ff */
[----:B------:R-:W-:Y:S02]  /*5b90*/  CS2R R96, SRZ ;  /* 0x0000000000607805 */ /* 0x000fe4000001ff00 */
[----:B------:R-:W-:Y:S02]  /*5ba0*/  PLOP3.LUT P4, PT, PT, PT, PT, 0x8, 0x80 ;  /* 0x000000000080781c */ /* 0x000fe40003f8e170 */
[----:B------:R-:W-:Y:S02]  /*5bb0*/  CS2R R94, SRZ ;  /* 0x00000000005e7805 */ /* 0x000fe4000001ff00 */
[----:B------:R-:W-:Y:S02]  /*5bc0*/  ISETP.NE.U32.OR P1, PT, R0, 0x1, !P6 ;  /* 0x000000010000780c */ /* 0x000fe40007725470 */
[----:B------:R-:W-:Y:S11]  /*5bd0*/  CS2R R92, SRZ ;  /* 0x00000000005c7805 */ /* 0x000ff6000001ff00 */
[----:B------:R-:W-:Y:S04]  /*5be0*/  @P1 SHF.L.U32 R2, R168, 0x1f, RZ ;  /* 0x0000001fa8021819 */ /* 0x000fe800000006ff */
[----:B------:R-:W1:Y:S01]  /*5bf0*/  @P1 SYNCS.PHASECHK.TRANS64.TRYWAIT P0, [UR47+0x110], R2 ;  /* 0x00011002ff0015a7 */ /* 0x000e62000800112f */
[----:B------:R2:W4:Y:S01]  /*5c00*/  SYNCS.PHASECHK.TRANS64.TRYWAIT P3, [R152+URZ+0x140], R3 ;  /* 0x00014003980075a7 */ /* 0x00052200080611ff */
[----:B-1----:R-:W-:Y:S01]  /*5c10*/  @P1 PLOP3.LUT P4, PT, P0, PT, PT, 0x8, 0x80 ;  /* 0x000000000080181c */ /* 0x002fe2000078e170 */
[----:B------:R-:W-:Y:S01]  /*5c20*/  @!UPT UIADD3 URZ, UPT, UPT, URZ, URZ, URZ ;  /* 0x000000fffffff290 */ /* 0x000fe2000fffe0ff */
[----:B--2-4-:R-:W-:Y:S11]  /*5c30*/  @!P1 BRA `(.L_x_91) ;  /* 0x0000000000989947 */ /* 0x014ff60003800000 */
[----:B------:R-:W-:Y:S01]  /*5c40*/  ISETP.NE.U32.AND P0, PT, RZ, UR36, PT ;  /* 0x00000024ff007c0c */ /* 0x000fe2000bf05070 */
[----:B------:R-:W-:Y:S01]  /*5c50*/  BSSY B0, `(.L_x_92) ;  /* 0x0000016000007945 */ /* 0x000fe20003800000 */
[----:B------:R-:W-:Y:S02]  /*5c60*/  FSETP.NEU.AND P1, PT, R81, RZ, PT ;  /* 0x000000ff5100720b */ /* 0x000fe40003f2d000 */
[----:B------:R-:W-:Y:S02]  /*5c70*/  CS2R R94, SRZ ;  /* 0x00000000005e7805 */ /* 0x000fe4000001ff00 */
[----:B------:R-:W-:Y:S02]  /*5c80*/  ISETP.NE.AND.EX P0, PT, RZ, UR37, PT, P0 ;  /* 0x00000025ff007c0c */ /* 0x000fe4000bf05300 */
[----:B------:R-:W-:Y:S02]  /*5c90*/  CS2R R92, SRZ ;  /* 0x00000000005c7805 */ /* 0x000fe4000001ff00 */
[----:B------:R-:W-:Y:S02]  /*5ca0*/  SEL R0, RZ, 0xffffffff, P1 ;  /* 0xffffffffff007807 */ /* 0x000fe40000800000 */
[----:B------:R-:W-:Y:S02]  /*5cb0*/  CS2R R98, SRZ ;  /* 0x0000000000627805 */ /* 0x000fe4000001ff00 */
[----:B------:R-:W-:Y:S02]  /*5cc0*/  LOP3.LUT P1, RZ, R162, 0xff, RZ, 0xc0, !PT ;  /* 0x000000ffa2ff7812 */ /* 0x000fe4000782c0ff */
[----:B------:R-:W-:Y:S02]  /*5cd0*/  CS2R R96, SRZ ;  /* 0x0000000000607805 */ /* 0x000fe4000001ff00 */
[----:B------:R-:W-:Y:S02]  /*5ce0*/  SEL R5, RZ, 0xffffffff, P0 ;  /* 0xffffffffff057807 */ /* 0x000fe40000000000 */
[----:B------:R-:W-:Y:S02]  /*5cf0*/  CS2R R90, SRZ ;  /* 0x00000000005a7805 */ /* 0x000fe4000001ff00 */
[----:B------:R-:W-:Y:S02]  /*5d00*/  CS2R R88, SRZ ;  /* 0x0000000000587805 */ /* 0x000fe4000001ff00 */
[----:B------:R-:W-:Y:S02]  /*5d10*/  CS2R R86, SRZ ;  /* 0x0000000000567805 */ /* 0x000fe4000001ff00 */
[----:B------:R-:W-:Y:S02]  /*5d20*/  @P2 SEL R0, R5, R0, !P1 ;  /* 0x0000000005002207 */ /* 0x000fe40004800000 */
[----:B------:R-:W-:Y:S02]  /*5d30*/  CS2R R84, SRZ ;  /* 0x0000000000547805 */ /* 0x000fe4000001ff00 */
[----:B------:R-:W-:Y:S04]  /*5d40*/  LOP3.LUT R0, R0, 0x1, RZ, 0xc0, !PT ;  /* 0x0000000100007812 */ /* 0x000fe800078ec0ff */
[----:B------:R-:W-:Y:S01]  /*5d50*/  ISETP.NE.U32.AND P0, PT, R0, 0x1, PT ;  /* 0x000000010000780c */ /* 0x000fe20003f05070 */
[----:B------:R-:W-:Y:S01]  /*5d60*/  @!UPT UIADD3 URZ, UPT, UPT, URZ, URZ, URZ ;  /* 0x000000fffffff290 */ /* 0x000fe2000fffe0ff */
[----:B------:R-:W-:Y:S11]  /*5d70*/  @!P4 BRA `(.L_x_93) ;  /* 0x00000000000cc947 */ /* 0x000ff60003800000 */
[----:B------:R-:W-:Y:S04]  /*5d80*/  SHF.L.U32 R5, R168, 0x1f, RZ ;  /* 0x0000001fa8057819 */ /* 0x000fe800000006ff */
[----:B------:R-:W1:Y:S02]  /*5d90*/  SYNCS.PHASECHK.TRANS64.TRYWAIT P1, [UR47+0x110], R5 ;  /* 0x00011005ff0075a7 */ /* 0x000e64000802112f */
[----:B-1----:R-:W-:Y:S05]  /*5da0*/  @!P1 BRA `(.L_x_94) ;  /* 0x0000002000809947 */ /* 0x002fea0003800000 */
.L_x_93:
[----:B------:R-:W-:Y:S05]  /*5db0*/  BSYNC B0 ;  /* 0x0000000000007941 */ /* 0x000fea0003800000 */
.L_x_92:
[----:B------:R2:W4:Y:S01]  /*5dc0*/  @P0 LDS.128 R92, [R172+UR47+0x200] ;  /* 0x0002002fac5c0984 */ /* 0x0005220008000c00 */
[----:B------:R-:W-:Y:S01]  /*5dd0*/  UIADD3 UR4, UPT, UPT, UR47, 0x118, URZ ;  /* 0x000001182f047890 */ /* 0x000fe2000fffe0ff */
[----:B------:R-:W-:Y:S02]  /*5de0*/  LOP3.LUT R168, R168, 0x1, RZ, 0x3c, !PT ;  /* 0x00000001a8a87812 */ /* 0x000fe400078e3cff */
[----:B------:R2:W1:Y:S01]  /*5df0*/  @P0 LDS.128 R96, [R171+0x10] ;  /* 0x00001000ab600984 */ /* 0x0004620000000c00 */
[----:B------:R-:W-:Y:S03]  /*5e00*/  UPRMT UR4, UR48, 0x654, UR4 ;  /* 0x0000065430047896 */ /* 0x000fe60008000004 */
[----:B------:R2:W1:Y:S04]  /*5e10*/  @P0 LDS.128 R88, [R177+0x20] ;  /* 0x00002000b1580984 */ /* 0x0004680000000c00 */
[----:B------:R2:W1:Y:S01]  /*5e20*/  @P0 LDS.128 R84, [R176+0x30] ;  /* 0x00003000b0540984 */ /* 0x0004620000000c00 */
[----:B------:R-:W-:Y:S01]  /*5e30*/  @!PT LDS RZ, [RZ] ;  /* 0x00000000fffff984 */ /* 0x000fe20000000800 */
[----:B------:R-:W-:Y:S01]  /*5e40*/  @!PT LDS RZ, [RZ] ;  /* 0x00000000fffff984 */ /* 0x000fe20000000800 */
[----:B------:R-:W-:Y:S01]  /*5e50*/  @!PT LDS RZ, [RZ] ;  /* 0x00000000fffff984 */ /* 0x000fe20000000800 */
[----:B------:R-:W-:Y:S01]  /*5e60*/  @!PT LDS RZ, [RZ] ;  /* 0x00000000fffff984 */ /* 0x000fe20000000800 */
[----:B------:R5:W-:Y:S06]  /*5e70*/  MEMBAR.ALL.CTA ;  /* 0x0000000000007992 */ /* 0x000bec0000008000 */
[----:B-----5:R-:W5:Y:S02]  /*5e80*/  FENCE.VIEW.ASYNC.S ;  /* 0x00000000000073c6 */ /* 0x020f640000000000 */
[----:B-----5:R-:W-:Y:S01]  /*5e90*/  SYNCS.ARRIVE.TRANS64.RED.A1T0 RZ, [UR4], RZ ;  /* 0x000000ffffff79a7 */ /* 0x020fe20008100404 */
.L_x_91:
[----:B------:R-:W-:Y:S05]  /*5ea0*/  BSYNC B1 ;  /* 0x0000000000017941 */ /* 0x000fea0003800000 */
.L_x_90:
[----:B-1----:R-:W-:Y:S04]  /*5eb0*/  SHF.R.U32.HI R0, RZ, 0x15, R64 ;  /* 0x00000015ff007819 */ /* 0x002fe80000011640 */
[----:B------:R-:W-:Y:S01]  /*5ec0*/  LOP3.LUT P0, RZ, R0, 0x3, R173, 0x48, !PT ;  /* 0x0000000300ff7812 */ /* 0x000fe200078048ad */
[----:B------:R-:W-:Y:S01]  /*5ed0*/  @!UPT UIADD3 URZ, UPT, UPT, URZ, URZ, URZ ;  /* 0x000000fffffff290 */ /* 0x000fe2000fffe0ff */
[----:B------:R-:W-:Y:S11]  /*5ee0*/  @P3 BRA `(.L_x_95) ;  /* 0x0000000000083947 */ /* 0x000ff60003800000 */
[----:B------:R-:W1:Y:S02]  /*5ef0*/  SYNCS.PHASECHK.TRANS64.TRYWAIT P1, [R152+URZ+0x140], R3 ;  /* 0x00014003980075a7 */ /* 0x000e6400080211ff */
[----:B-1----:R-:W-:Y:S05]  /*5f00*/  @!P1 BRA `(.L_x_96) ;  /* 0x0000002000409947 */ /* 0x002fea0003800000 */
.L_x_95:
[----:B------:R-:W-:Y:S05]  /*5f10*/  @!P0 BRA `(.L_x_97) ;  /* 0x0000000000408947 */ /* 0x000fea0003800000 */
[----:B------:R-:W1:Y:S01]  /*5f20*/  LDCU.64 UR8, c[0x4][0x70] ;  /* 0x01000e00ff0877ac */ /* 0x000e620008000a00 */
[----:B------:R-:W-:Y:S01]  /*5f30*/  MOV R3, 0x0 ;  /* 0x0000000000037802 */ /* 0x000fe20000000f00 */
[----:B------:R-:W-:Y:S02]  /*5f40*/  HFMA2 R12, -RZ, RZ, 0, 5.9604644775390625e-08 ;  /* 0x00000001ff0c7431 */ /* 0x000fe400000001ff */
[----:B------:R-:W-:Y:S02]  /*5f50*/  IMAD.MOV.U32 R8, RZ, RZ, 0x192 ;  /* 0x00000192ff087424 */ /* 0x000fe400078e00ff */
[----:B------:R-:W-:Y:S01]  /*5f60*/  IMAD.MOV.U32 R13, RZ, RZ, RZ ;  /* 0x000000ffff0d7224 */ /* 0x000fe200078e00ff */
[----:B------:R-:W5:Y:S01]  /*5f70*/  LDCU.64 UR6, c[0x4][0x78] ;  /* 0x01000f00ff0677ac */ /* 0x000f620008000a00 */
[----:B------:R-:W2:Y:S01]  /*5f80*/  LDC.64 R2, c[0x4][R3] ;  /* 0x0100000003027b82 */ /* 0x000ea20000000a00 */
[----:B------:R-:W3:Y:S01]  /*5f90*/  LDCU.64 UR4, c[0x4][0x10] ;  /* 0x01000200ff0477ac */ /* 0x000ee20008000a00 */
[----:B-1----:R-:W-:Y:S01]  /*5fa0*/  MOV R5, UR9 ;  /* 0x0000000900057c02 */ /* 0x002fe20008000f00 */
[----:B------:R-:W-:Y:S01]  /*5fb0*/  IMAD.U32 R4, RZ, RZ, UR8 ;  /* 0x00000008ff047e24 */ /* 0x000fe2000f8e00ff */
[----:B-----5:R-:W-:Y:S01]  /*5fc0*/  MOV R7, UR7 ;  /* 0x0000000700077c02 */ /* 0x020fe20008000f00 */
[----:B------:R-:W-:Y:S01]  /*5fd0*/  IMAD.U32 R6, RZ, RZ, UR6 ;  /* 0x00000006ff067e24 */ /* 0x000fe2000f8e00ff */
[----:B---3--:R-:W-:Y:S01]  /*5fe0*/  MOV R11, UR5 ;  /* 0x00000005000b7c02 */ /* 0x008fe20008000f00 */
[----:B------:R-:W-:Y:S02]  /*5ff0*/  IMAD.U32 R10, RZ, RZ, UR4 ;  /* 0x00000004ff0a7e24 */ /* 0x000fe4000f8e00ff */
[----:B------:R-:W-:Y:S07]  /*6000*/  LEPC R20, `(.L_x_97) ;  /* 0x000000001014794e */ /* 0x000fee0000000000 */
[----:B--2-4-:R-:W-:Y:S05]  /*6010*/  CALL.ABS.NOINC R2 ;  /* 0x0000000002007343 */ /* 0x014fea0003c00000 */
.L_x_97:
[----:B------:R-:W-:Y:S01]  /*6020*/  LOP3.LUT P0, RZ, R167, 0x60, RZ, 0xc0, !PT ;  /* 0x00000060a7ff7812 */ /* 0x000fe2000780c0ff */
[----:B------:R-:W-:Y:S05]  /*6030*/  WARPSYNC.ALL ;  /* 0x0000000000007948 */ /* 0x000fea0003800000 */
[----:B------:R-:W-:Y:S01]  /*6040*/  R2UR UR4, R64 ;  /* 0x00000000400472ca */ /* 0x000fe200000e0000 */
[----:B------:R-:W-:Y:S01]  /*6050*/  BSSY.RECONVERGENT B0, `(.L_x_98) ;  /* 0x0000135000007945 */ /* 0x000fe20003800200 */
[-C--:B----4-:R-:W-:Y:S02]  /*6060*/  F2FP.F16.E4M3.UNPACK_B R82, R92.reuse ;  /* 0x0000005cff52723e */ /* 0x090fe400020006ff */
[----:B------:R-:W-:Y:S02]  /*6070*/  F2FP.F16.E4M3.UNPACK_B R109, R92.H1 ;  /* 0x0000005cff6d723e */ /* 0x000fe400030006ff */
[-C--:B------:R-:W-:Y:S01]  /*6080*/  F2FP.F16.E4M3.UNPACK_B R107, R93.reuse ;  /* 0x0000005dff6b723e */ /* 0x080fe200020006ff */
[--C-:B------:R-:W-:Y:S01]  /*6090*/  HADD2.F32 R80, -RZ, R82.reuse.H0_H0 ;  /* 0x20000052ff507230 */ /* 0x100fe20000004100 */
[----:B------:R-:W-:Y:S01]  /*60a0*/  F2FP.F16.E4M3.UNPACK_B R105, R93.H1 ;  /* 0x0000005dff69723e */ /* 0x000fe200030006ff */
[----:B------:R-:W-:Y:S01]  /*60b0*/  HADD2.F32 R82, -RZ, R82.H1_H1 ;  /* 0x30000052ff527230 */ /* 0x000fe20000004100 */
[-C--:B------:R-:W-:Y:S01]  /*60c0*/  F2FP.F16.E4M3.UNPACK_B R130, R84.reuse ;  /* 0x00000054ff82723e */ /* 0x080fe200020006ff */
[--C-:B------:R-:W-:Y:S01]  /*60d0*/  HADD2.F32 R83, -RZ, R109.reuse.H0_H0 ;  /* 0x2000006dff537230 */ /* 0x100fe20000004100 */
[----:B------:R-:W-:Y:S01]  /*60e0*/  F2FP.F16.E4M3.UNPACK_B R132, R84.H1 ;  /* 0x00000054ff84723e */ /* 0x000fe200030006ff */
[----:B------:R-:W3:Y:S01]  /*60f0*/  LDTM.x64 R4, tmem[UR4] ;  /* 0x00000004000479ee */ /* 0x000ee20008340000 */
[----:B------:R-:W-:Y:S01]  /*6100*/  NOP ;  /* 0x0000000000007918 */ /* 0x000fe20000000000 */
[----:B------:R-:W-:Y:S01]  /*6110*/  R2UR UR5, R152 ;  /* 0x00000000980572ca */ /* 0x000fe200000e0000 */
[--C-:B------:R-:W-:Y:S01]  /*6120*/  HADD2.F32 R129, -RZ, R130.reuse.H0_H0 ;  /* 0x20000082ff817230 */ /* 0x100fe20000004100 */
[----:B------:R-:W-:Y:S01]  /*6130*/  F2FP.F16.E4M3.UNPACK_B R93, R94 ;  /* 0x0000005eff5d723e */ /* 0x000fe200020006ff */
[----:B------:R-:W-:Y:S01]  /*6140*/  HADD2.F32 R130, -RZ, R130.H1_H1 ;  /* 0x30000082ff827230 */ /* 0x000fe20000004100 */
[-C--:B------:R-:W-:Y:S01]  /*6150*/  F2FP.F16.E4M3.UNPACK_B R134, R85.reuse ;  /* 0x00000055ff86723e */ /* 0x080fe200020006ff */
[----:B------:R-:W-:Y:S01]  /*6160*/  HADD2.F32 R84, -RZ, R109.H1_H1 ;  /* 0x3000006dff547230 */ /* 0x000fe20000004100 */
[----:B------:R-:W-:Y:S01]  /*6170*/  F2FP.F16.E4M3.UNPACK_B R136, R85.H1 ;  /* 0x00000055ff88723e */ /* 0x000fe200030006ff */
[--C-:B------:R-:W-:Y:S01]  /*6180*/  HADD2.F32 R85, -RZ, R107.reuse.H0_H0 ;  /* 0x2000006bff557230 */ /* 0x100fe20000004100 */
[-C--:B------:R-:W-:Y:S01]  /*6190*/  F2FP.F16.E4M3.UNPACK_B R138, R86.reuse ;  /* 0x00000056ff8a723e */ /* 0x080fe200020006ff */
[--C-:B------:R-:W-:Y:S01]  /*61a0*/  HADD2.F32 R133, -RZ, R134.reuse.H0_H0 ;  /* 0x20000086ff857230 */ /* 0x100fe20000004100 */
[----:B------:R-:W-:Y:S01]  /*61b0*/  F2FP.F16.E4M3.UNPACK_B R140, R86.H1 ;  /* 0x00000056ff8c723e */ /* 0x000fe200030006ff */
[----:B------:R-:W-:Y:S01]  /*61c0*/  HADD2.F32 R86, -RZ, R107.H1_H1 ;  /* 0x3000006bff567230 */ /* 0x000fe20000004100 */
[----:B------:R-:W-:Y:S01]  /*61d0*/  F2FP.F16.E4M3.UNPACK_B R142, R87 ;  /* 0x00000057ff8e723e */ /* 0x000fe200020006ff */
[----:B------:R-:W-:Y:S01]  /*61e0*/  UIADD3 UR5, UPT, UPT, UR5, 0x150, URZ ;  /* 0x0000015005057890 */ /* 0x000fe2000fffe0ff */
[----:B------:R-:W-:Y:S01]  /*61f0*/  HADD2.F32 R134, -RZ, R134.H1_H1 ;  /* 0x30000086ff867230 */ /* 0x000fe20000004100 */
[----:B------:R-:W-:Y:S01]  /*6200*/  F2FP.F16.E4M3.UNPACK_B R114, R88 ;  /* 0x00000058ff72723e */ /* 0x000fe200020006ff */
[--C-:B------:R-:W-:Y:S01]  /*6210*/  HADD2.F32 R137, -RZ, R138.reuse.H0_H0 ;  /* 0x2000008aff897230 */ /* 0x100fe20000004100 */
[----:B------:R-:W-:Y:S01]  /*6220*/  UPRMT UR5, UR48, 0x654, UR5 ;  /* 0x0000065430057896 */ /* 0x000fe20008000005 */
[----:B------:R-:W-:Y:S01]  /*6230*/  HADD2.F32 R138, -RZ, R138.H1_H1 ;  /* 0x3000008aff8a7230 */ /* 0x000fe20000004100 */
[-C--:B------:R-:W-:Y:S01]  /*6240*/  F2FP.F16.E4M3.UNPACK_B R118, R89.reuse ;  /* 0x00000059ff76723e */ /* 0x080fe200020006ff */
[--C-:B------:R-:W-:Y:S01]  /*6250*/  HADD2.F32 R113, -RZ, R114.reuse.H0_H0 ;  /* 0x20000072ff717230 */ /* 0x100fe20000004100 */
[----:B------:R-:W-:Y:S01]  /*6260*/  F2FP.F16.E4M3.UNPACK_B R120, R89.H1 ;  /* 0x00000059ff78723e */ /* 0x000fe200030006ff */
[C---:B---3--:R-:W-:Y:S01]  /*6270*/  FMUL R4, R79.reuse, R4 ;  /* 0x000000044f047220 */ /* 0x048fe20000400000 */
[C---:B------:R-:W-:Y:S01]  /*6280*/  FMUL R5, R79.reuse, R5 ;  /* 0x000000054f057220 */ /* 0x040fe20000400000 */
[C---:B------:R-:W-:Y:S01]  /*6290*/  FMUL R8, R79.reuse, R8 ;  /* 0x000000084f087220 */ /* 0x040fe20000400000 */
[----:B------:R-:W-:Y:S01]  /*62a0*/  FMUL R9, R79, R9 ;  /* 0x000000094f097220 */ /* 0x000fe20000400000 */
[----:B------:R-:W-:Y:S01]  /*62b0*/  SYNCS.ARRIVE.TRANS64.RED.A1T0 RZ, [UR5], RZ ;  /* 0x000000ffffff79a7 */ /* 0x000fe20008100405 */
[C---:B------:R-:W-:Y:S01]  /*62c0*/  FFMA R4, R81.reuse, R80, R4 ;  /* 0x0000005051047223 */ /* 0x040fe20000000004 */
[----:B------:R-:W-:Y:S01]  /*62d0*/  FFMA R5, R81, R82, R5 ;  /* 0x0000005251057223 */ /* 0x000fe20000000005 */
[----:B------:R-:W-:Y:S02]  /*62e0*/  HADD2.F32 R89, -RZ, R93.H0_H0 ;  /* 0x2000005dff597230 */ /* 0x000fe40000004100 */
[C---:B------:R-:W-:Y:S01]  /*62f0*/  FMUL R12, R79.reuse, R12 ;  /* 0x0000000c4f0c7220 */ /* 0x040fe20000400000 */
        /* <DEDUP_REMOVED lines=11> */
[----:B------:R-:W-:Y:S02]  /*63b0*/  HADD2.F32 R114, -RZ, R114.H1_H1 ;  /* 0x30000072ff727230 */ /* 0x000fe40000004100 */
[C---:B------:R-:W-:Y:S01]  /*63c0*/  FMUL R32, R79.reuse, R36 ;  /* 0x000000244f207220 */ /* 0x040fe20000400000 */
[C---:B------:R-:W-:Y:S01]  /*63d0*/  FMUL R33, R79.reuse, R37 ;  /* 0x000000254f217220 */ /* 0x040fe20000400000 */
[--C-:B------:R-:W-:Y:S02]  /*63e0*/  HADD2.F32 R117, -RZ, R118.reuse.H0_H0 ;  /* 0x20000076ff757230 */ /* 0x100fe40000004100 */
[C---:B------:R-:W-:Y:S01]  /*63f0*/  FMUL R36, R79.reuse, R40 ;  /* 0x000000284f247220 */ /* 0x040fe20000400000 */
[----:B------:R-:W-:Y:S02]  /*6400*/  HADD2.F32 R118, -RZ, R118.H1_H1 ;  /* 0x30000076ff767230 */ /* 0x000fe40000004100 */
        /* <DEDUP_REMOVED lines=8> */
[----:B------:R-:W-:Y:S01]  /*6490*/  F2FP.F16.E4M3.UNPACK_B R92, R94.H1 ;  /* 0x0000005eff5c723e */ /* 0x000fe200030006ff */
[C---:B------:R-:W-:Y:S01]  /*64a0*/  FMUL R53, R79.reuse, R57 ;  /* 0x000000394f357220 */ /* 0x040fe20000400000 */
[C---:B------:R-:W-:Y:S01]  /*64b0*/  FMUL R56, R79.reuse, R60 ;  /* 0x0000003c4f387220 */ /* 0x040fe20000400000 */
[----:B------:R-:W-:Y:S01]  /*64c0*/  F2FP.F16.E4M3.UNPACK_B R141, R87.H1 ;  /* 0x00000057ff8d723e */ /* 0x000fe200030006ff */
[C---:B------:R-:W-:Y:S01]  /*64d0*/  FMUL R57, R79.reuse, R61 ;  /* 0x0000003d4f397220 */ /* 0x040fe20000400000 */
[----:B------:R-:W-:Y:S02]  /*64e0*/  HADD2.F32 R80, -RZ, R142.H1_H1 ;  /* 0x3000008eff507230 */ /* 0x000fe40000004100 */
[C---:B------:R-:W-:Y:S01]  /*64f0*/  FMUL R60, R79.reuse, R64 ;  /* 0x000000404f3c7220 */ /* 0x040fe20000400000 */
[----:B------:R-:W-:Y:S01]  /*6500*/  F2FP.F16.E4M3.UNPACK_B R116, R88.H1 ;  /* 0x00000058ff74723e */ /* 0x000fe200030006ff */
[C---:B------:R-:W-:Y:S01]  /*6510*/  FMUL R61, R79.reuse, R65 ;  /* 0x000000414f3d7220 */ /* 0x040fe20000400000 */
[C---:B------:R-:W-:Y:S01]  /*6520*/  FMUL R6, R79.reuse, R6 ;  /* 0x000000064f067220 */ /* 0x040fe20000400000 */
[----:B------:R-:W-:Y:S01]  /*6530*/  F2FP.F16.E4M3.UNPACK_B R94, R95 ;  /* 0x0000005fff5e723e */ /* 0x000fe200020006ff */
[----:B------:R-:W-:Y:S01]  /*6540*/  FMUL R7, R79, R7 ;  /* 0x000000074f077220 */ /* 0x000fe20000400000 */
[--C-:B------:R-:W-:Y:S02]  /*6550*/  HADD2.F32 R87, -RZ, R105.reuse.H0_H0 ;  /* 0x20000069ff577230 */ /* 0x100fe40000004100 */
[C---:B------:R-:W-:Y:S01]  /*6560*/  FFMA R6, R81.reuse, R83, R6 ;  /* 0x0000005351067223 */ /* 0x040fe20000000006 */
[----:B------:R-:W-:Y:S01]  /*6570*/  F2FP.F16.E4M3.UNPACK_B R122, R90 ;  /* 0x0000005aff7a723e */ /* 0x000fe200020006ff */
[C---:B------:R-:W-:Y:S01]  /*6580*/  FFMA R7, R81.reuse, R84, R7 ;  /* 0x0000005451077223 */ /* 0x040fe20000000007 */
[C---:B------:R-:W-:Y:S01]  /*6590*/  FFMA R8, R81.reuse, R85, R8 ;  /* 0x0000005551087223 */ /* 0x040fe20000000008 */
[----:B------:R-:W-:Y:S01]  /*65a0*/  F2FP.F16.E4M3.UNPACK_B R124, R90.H1 ;  /* 0x0000005aff7c723e */ /* 0x000fe200030006ff */
[----:B------:R-:W-:Y:S02]  /*65b0*/  HADD2.F32 R88, -RZ, R105.H1_H1 ;  /* 0x30000069ff587230 */ /* 0x000fe40000004100 */
[----:B------:R-:W-:Y:S01]  /*65c0*/  FFMA R9, R81, R86, R9 ;  /* 0x0000005651097223 */ /* 0x000fe20000000009 */
[----:B------:R-:W-:Y:S01]  /*65d0*/  F2FP.SATFINITE.E4M3.F32.PACK_AB_MERGE_C R152, R7, R6, RZ ;  /* 0x000000060798723e */ /* 0x000fe200048070ff */
[----:B------:R-:W-:Y:S02]  /*65e0*/  HADD2.F32 R90, -RZ, R93.H1_H1 ;  /* 0x3000005dff5a7230 */ /* 0x000fe40000004100 */
[----:B------:R-:W-:Y:S01]  /*65f0*/  FMUL R10, R79, R10 ;  /* 0x0000000a4f0a7220 */ /* 0x000fe20000400000 */
[--C-:B------:R-:W-:Y:S01]  /*6600*/  HADD2.F32 R93, -RZ, R94.reuse.H0_H0 ;  /* 0x2000005eff5d7230 */ /* 0x100fe20000004100 */
[----:B------:R-:W-:Y:S01]  /*6610*/  F2FP.SATFINITE.E4M3.F32.PACK_AB_MERGE_C R152, R5, R4, R152 ;  /* 0x000000040598723e */ /* 0x000fe20004807098 */
[----:B------:R-:W-:Y:S02]  /*6620*/  HADD2.F32 R94, -RZ, R94.H1_H1 ;  /* 0x3000005eff5e7230 */ /* 0x000fe40000004100 */
[----:B------:R-:W-:Y:S01]  /*6630*/  FFMA R10, R81, R87, R10 ;  /* 0x00000057510a7223 */ /* 0x000fe2000000000a */
[--C-:B------:R-:W-:Y:S02]  /*6640*/  HADD2.F32 R121, -RZ, R122.reuse.H0_H0 ;  /* 0x2000007aff797230 */ /* 0x100fe40000004100 */
[----:B------:R-:W-:Y:S01]  /*6650*/  FMUL R11, R79, R11 ;  /* 0x0000000b4f0b7220 */ /* 0x000fe20000400000 */
[----:B------:R-:W-:Y:S01]  /*6660*/  F2FP.F16.E4M3.UNPACK_B R126, R91 ;  /* 0x0000005bff7e723e */ /* 0x000fe200020006ff */
[----:B------:R-:W-:Y:S01]  /*6670*/  HADD2.F32 R122, -RZ, R122.H1_H1 ;  /* 0x3000007aff7a7230 */ /* 0x000fe20000004100 */
[----:B------:R-:W-:Y:S01]  /*6680*/  F2FP.F16.E4M3.UNPACK_B R103, R95.H1 ;  /* 0x0000005fff67723e */ /* 0x000fe200030006ff */
[C---:B------:R-:W-:Y:S01]  /*6690*/  FFMA R11, R81.reuse, R88, R11 ;  /* 0x00000058510b7223 */ /* 0x040fe2000000000b */
[----:B------:R-:W-:Y:S01]  /*66a0*/  F2FP.F16.E4M3.UNPACK_B R128, R91.H1 ;  /* 0x0000005bff80723e */ /* 0x000fe200030006ff */
[----:B------:R-:W-:Y:S02]  /*66b0*/  HADD2.F32 R91, -RZ, R92.H0_H0 ;  /* 0x2000005cff5b7230 */ /* 0x000fe40000004100 */
[C---:B------:R-:W-:Y:S01]  /*66c0*/  FFMA R12, R81.reuse, R89, R12 ;  /* 0x00000059510c7223 */ /* 0x040fe2000000000c */
[----:B------:R-:W-:Y:S01]  /*66d0*/  FFMA R13, R81, R90, R13 ;  /* 0x0000005a510d7223 */ /* 0x000fe2000000000d */
[----:B------:R-:W-:Y:S01]  /*66e0*/  F2FP.SATFINITE.E4M3.F32.PACK_AB_MERGE_C R153, R11, R10, RZ ;  /* 0x0000000a0b99723e */ /* 0x000fe200048070ff */
[--C-:B------:R-:W-:Y:S01]  /*66f0*/  HADD2.F32 R125, -RZ, R126.reuse.H0_H0 ;  /* 0x2000007eff7d7230 */ /* 0x100fe20000004100 */
[----:B------:R-:W-:Y:S01]  /*6700*/  F2FP.F16.E4M3.UNPACK_B R101, R96 ;  /* 0x00000060ff65723e */ /* 0x000fe200020006ff */
[----:B------:R-:W-:Y:S01]  /*6710*/  HADD2.F32 R126, -RZ, R126.H1_H1 ;  /* 0x3000007eff7e7230 */ /* 0x000fe20000004100 */
[----:B------:R-:W-:Y:S01]  /*6720*/  F2FP.SATFINITE.E4M3.F32.PACK_AB_MERGE_C R153, R9, R8, R153 ;  /* 0x000000080999723e */ /* 0x000fe20004807099 */
[----:B------:R-:W-:Y:S02]  /*6730*/  HADD2.F32 R83, -RZ, R142.H0_H0 ;  /* 0x2000008eff537230 */ /* 0x000fe40000004100 */
[C---:B------:R-:W-:Y:S01]  /*6740*/  FMUL R14, R79.reuse, R14 ;  /* 0x0000000e4f0e7220 */ /* 0x040fe20000400000 */
[----:B------:R-:W-:Y:S02]  /*6750*/  HADD2.F32 R92, -RZ, R92.H1_H1 ;  /* 0x3000005cff5c7230 */ /* 0x000fe40000004100 */
[----:B------:R-:W-:Y:S01]  /*6760*/  FMUL R15, R79, R15 ;  /* 0x0000000f4f0f7220 */ /* 0x000fe20000400000 */
[----:B------:R-:W-:Y:S01]  /*6770*/  F2FP.F16.E4M3.UNPACK_B R100, R96.H1 ;  /* 0x00000060ff64723e */ /* 0x000fe200030006ff */
[--C-:B------:R-:W-:Y:S02]  /*6780*/  HADD2.F32 R95, -RZ, R103.reuse.H0_H0 ;  /* 0x20000067ff5f7230 */ /* 0x100fe40000004100 */
[C---:B------:R-:W-:Y:S01]  /*6790*/  FFMA R14, R81.reuse, R91, R14 ;  /* 0x0000005b510e7223 */ /* 0x040fe2000000000e */
[C---:B------:R-:W-:Y:S01]  /*67a0*/  FFMA R15, R81.reuse, R92, R15 ;  /* 0x0000005c510f7223 */ /* 0x040fe2000000000f */
[C---:B------:R-:W-:Y:S01]  /*67b0*/  FFMA R16, R81.reuse, R93, R16 ;  /* 0x0000005d51107223 */ /* 0x040fe20000000010 */
[----:B------:R-:W-:Y:S01]  /*67c0*/  FFMA R17, R81, R94, R17 ;  /* 0x0000005e51117223 */ /* 0x000fe20000000011 */
[-C--:B------:R-:W-:Y:S01]  /*67d0*/  F2FP.F16.E4M3.UNPACK_B R102, R97.reuse ;  /* 0x00000061ff66723e */ /* 0x080fe200020006ff */
[----:B------:R-:W-:Y:S01]  /*67e0*/  HADD2.F32 R96, -RZ, R103.H1_H1 ;  /* 0x30000067ff607230 */ /* 0x000fe20000004100 */
[----:B------:R-:W-:Y:S01]  /*67f0*/  F2FP.SATFINITE.E4M3.F32.PACK_AB_MERGE_C R154, R15, R14, RZ ;  /* 0x0000000e0f9a723e */ /* 0x000fe200048070ff */
[----:B------:R-:W-:Y:S01]  /*6800*/  FMUL R18, R79, R18 ;  /* 0x000000124f127220 */ /* 0x000fe20000400000 */
[----:B------:R-:W-:Y:S01]  /*6810*/  F2FP.F16.E4M3.UNPACK_B R104, R97.H1 ;  /* 0x00000061ff68723e */ /* 0x000fe200030006ff */
[--C-:B------:R-:W-:Y:S01]  /*6820*/  HADD2.F32 R97, -RZ, R101.reuse.H0_H0 ;  /* 0x20000065ff617230 */ /* 0x100fe20000004100 */
[----:B------:R-:W-:Y:S01]  /*6830*/  F2FP.SATFINITE.E4M3.F32.PACK_AB_MERGE_C R154, R13, R12, R154 ;  /* 0x0000000c0d9a723e */ /* 0x000fe2000480709a */
[----:B------:R-:W-:Y:S01]  /*6840*/  FFMA R18, R81, R95, R18 ;  /* 0x0000005f51127223 */ /* 0x000fe20000000012 */
[----:B------:R-:W-:Y:S01]  /*6850*/  F2FP.F16.E4M3.UNPACK_B R110, R99 ;  /* 0x00000063ff6e723e */ /* 0x000fe200020006ff */
[----:B------:R-:W-:Y:S01]  /*6860*/  FMUL R19, R79, R19 ;  /* 0x000000134f137220 */ /* 0x000fe20000400000 */
[----:B------:R-:W-:Y:S01]  /*6870*/  F2FP.F16.E4M3.UNPACK_B R112, R99.H1 ;  /* 0x00000063ff70723e */ /* 0x000fe200030006ff */
[----:B------:R-:W-:Y:S01]  /*6880*/  HADD2.F32 R99, -RZ, R101.H1_H1 ;  /* 0x30000065ff637230 */ /* 0x000fe20000004100 */
[-C--:B------:R-:W-:Y:S01]  /*6890*/  F2FP.F16.E4M3.UNPACK_B R106, R98.reuse ;  /* 0x00000062ff6a723e */ /* 0x080fe200020006ff */
[----:B------:R-:W-:Y:S01]  /*68a0*/  HADD2.F32 R101, -RZ, R102.H0_H0 ;  /* 0x20000066ff657230 */ /* 0x000fe20000004100 */
[----:B------:R-:W-:Y:S01]  /*68b0*/  F2FP.F16.E4M3.UNPACK_B R108, R98.H1 ;  /* 0x00000062ff6c723e */ /* 0x000fe200030006ff */
[----:B------:R-:W-:Y:S02]  /*68c0*/  HADD2.F32 R98, -RZ, R100.H0_H0 ;  /* 0x20000064ff627230 */ /* 0x000fe40000004100 */
[C---:B------:R-:W-:Y:S01]  /*68d0*/  FFMA R19, R81.reuse, R96, R19 ;  /* 0x0000006051137223 */ /* 0x040fe20000000013 */
[C---:B------:R-:W-:Y:S01]  /*68e0*/  FFMA R0, R81.reuse, R97, R0 ;  /* 0x0000006151007223 */ /* 0x040fe20000000000 */
[----:B------:R-:W-:Y:S01]  /*68f0*/  FFMA R2, R81, R99, R2 ;  /* 0x0000006351027223 */ /* 0x000fe20000000002 */
[----:B------:R-:W-:Y:S02]  /*6900*/  HADD2.F32 R102, -RZ, R102.H1_H1 ;  /* 0x30000066ff667230 */ /* 0x000fe40000004100 */
[----:B------:R-:W-:Y:S01]  /*6910*/  FMUL R3, R79, R22 ;  /* 0x000000164f037220 */ /* 0x000fe20000400000 */
[----:B------:R-:W-:Y:S01]  /*6920*/  HADD2.F32 R100, -RZ, R100.H1_H1 ;  /* 0x30000064ff647230 */ /* 0x000fe20000004100 */
[----:B------:R-:W-:Y:S01]  /*6930*/  F2FP.SATFINITE.E4M3.F32.PACK_AB_MERGE_C R155, R19, R18, RZ ;  /* 0x00000012139b723e */ /* 0x000fe200048070ff */
[--C-:B------:R-:W-:Y:S02]  /*6940*/  HADD2.F32 R105, -RZ, R106.reuse.H0_H0 ;  /* 0x2000006aff697230 */ /* 0x100fe40000004100 */
[----:B------:R-:W-:Y:S01]  /*6950*/  FFMA R3, R81, R98, R3 ;  /* 0x0000006251037223 */ /* 0x000fe20000000003 */
[----:B------:R-:W-:Y:S01]  /*6960*/  HADD2.F32 R106, -RZ, R106.H1_H1 ;  /* 0x3000006aff6a7230 */ /* 0x000fe20000004100 */
[----:B------:R-:W-:Y:S01]  /*6970*/  F2FP.SATFINITE.E4M3.F32.PACK_AB_MERGE_C R155, R17, R16, R155 ;  /* 0x00000010119b723e */ /* 0x000fe2000480709b */
[----:B------:R-:W-:Y:S02]  /*6980*/  HADD2.F32 R109, -RZ, R110.H0_H0 ;  /* 0x2000006eff6d7230 */ /* 0x000fe40000004100 */
[C---:B------:R-:W-:Y:S01]  /*6990*/  FMUL R23, R79.reuse, R23 ;  /* 0x000000174f177220 */ /* 0x040fe20000400000 */
[--C-:B------:R-:W-:Y:S02]  /*69a0*/  HADD2.F32 R103, -RZ, R104.reuse.H0_H0 ;  /* 0x20000068ff677230 */ /* 0x100fe40000004100 */
[----:B------:R-:W-:Y:S01]  /*69b0*/  FMUL R22, R79, R26 ;  /* 0x0000001a4f167220 */ /* 0x000fe20000400000 */
[----:B------:R-:W-:Y:S01]  /*69c0*/  HADD2.F32 R104, -RZ, R104.H1_H1 ;  /* 0x30000068ff687230 */ /* 0x000fe20000004100 */
[----:B------:R1:W-:Y:S01]  /*69d0*/  STS.128 [R172+UR47+0x2200], R152 ;  /* 0x00220098ac007988 */ /* 0x0003e20008000c2f */
[C---:B------:R-:W-:Y:S01]  /*69e0*/  FFMA R23, R81.reuse, R100, R23 ;  /* 0x0000006451177223 */ /* 0x040fe20000000017 */
[C---:B------:R-:W-:Y:S01]  /*69f0*/  FFMA R20, R81.reuse, R101, R20 ;  /* 0x0000006551147223 */ /* 0x040fe20000000014 */
[C---:B------:R-:W-:Y:S01]  /*6a00*/  FFMA R21, R81.reuse, R102, R21 ;  /* 0x0000006651157223 */ /* 0x040fe20000000015 */
[----:B------:R-:W-:Y:S01]  /*6a10*/  FFMA R22, R81, R103, R22 ;  /* 0x0000006751167223 */ /* 0x000fe20000000016 */
[----:B------:R-:W-:Y:S01]  /*6a20*/  HADD2.F32 R110, -RZ, R110.H1_H1 ;  /* 0x3000006eff6e7230 */ /* 0x000fe20000004100 */
[----:B------:R-:W-:Y:S01]  /*6a30*/  F2FP.SATFINITE.E4M3.F32.PACK_AB_MERGE_C R157, R23, R3, RZ ;  /* 0x00000003179d723e */ /* 0x000fe200048070ff */
[C---:B------:R-:W-:Y:S01]  /*6a40*/  FMUL R27, R79.reuse, R27 ;  /* 0x0000001b4f1b7220 */ /* 0x040fe20000400000 */
[--C-:B------:R-:W-:Y:S02]  /*6a50*/  HADD2.F32 R107, -RZ, R108.reuse.H0_H0 ;  /* 0x2000006cff6b7230 */ /* 0x100fe40000004100 */
[----:B------:R-:W-:Y:S01]  /*6a60*/  FMUL R26, R79, R30 ;  /* 0x0000001e4f1a7220 */ /* 0x000fe20000400000 */
[----:B------:R-:W-:Y:S01]  /*6a70*/  HADD2.F32 R108, -RZ, R108.H1_H1 ;  /* 0x3000006cff6c7230 */ /* 0x000fe20000004100 */
[----:B------:R-:W-:Y:S01]  /*6a80*/  F2FP.SATFINITE.E4M3.F32.PACK_AB_MERGE_C R156, R2, R0, R157 ;  /* 0x00000000029c723e */ /* 0x000fe2000480709d */
[C---:B------:R-:W-:Y:S01]  /*6a90*/  FFMA R27, R81.reuse, R104, R27 ;  /* 0x00000068511b7223 */ /* 0x040fe2000000001b */
[C---:B------:R-:W-:Y:S01]  /*6aa0*/  FFMA R24, R81.reuse, R105, R24 ;  /* 0x0000006951187223 */ /* 0x040fe20000000018 */
[C---:B------:R-:W-:Y:S01]  /*6ab0*/  FFMA R25, R81.reuse, R106, R25 ;  /* 0x0000006a51197223 */ /* 0x040fe20000000019 */
[----:B------:R-:W-:Y:S01]  /*6ac0*/  FFMA R26, R81, R107, R26 ;  /* 0x0000006b511a7223 */ /* 0x000fe2000000001a */
[----:B------:R-:W-:Y:S01]  /*6ad0*/  FMUL R31, R79, R31 ;  /* 0x0000001f4f1f7220 */ /* 0x000fe20000400000 */
[--C-:B------:R-:W-:Y:S01]  /*6ae0*/  HADD2.F32 R111, -RZ, R112.reuse.H0_H0 ;  /* 0x20000070ff6f7230 */ /* 0x100fe20000004100 */
[----:B------:R-:W-:Y:S01]  /*6af0*/  F2FP.SATFINITE.E4M3.F32.PACK_AB_MERGE_C R158, R27, R22, RZ ;  /* 0x000000161b9e723e */ /* 0x000fe200048070ff */
[----:B------:R-:W-:Y:S02]  /*6b00*/  HADD2.F32 R112, -RZ, R112.H1_H1 ;  /* 0x30000070ff707230 */ /* 0x000fe40000004100 */
[C---:B------:R-:W-:Y:S01]  /*6b10*/  FFMA R31, R81.reuse, R108, R31 ;  /* 0x0000006c511f7223 */ /* 0x040fe2000000001f */
[----:B------:R-:W-:Y:S01]  /*6b20*/  FFMA R28, R81, R109, R28 ;  /* 0x0000006d511c7223 */ /* 0x000fe2000000001c */
[----:B------:R-:W-:Y:S01]  /*6b30*/  F2FP.SATFINITE.E4M3.F32.PACK_AB_MERGE_C R157, R21, R20, R158 ;  /* 0x00000014159d723e */ /* 0x000fe2000480709e */
[----:B------:R-:W-:Y:S01]  /*6b40*/  FFMA R29, R81, R110, R29 ;  /* 0x0000006e511d7223 */ /* 0x000fe2000000001d */
[----:B------:R-:W-:Y:S01]  /*6b50*/  FMUL R30, R79, R34 ;  /* 0x000000224f1e7220 */ /* 0x000fe20000400000 */
[----:B------:R-:W-:Y:S01]  /*6b60*/  F2FP.SATFINITE.E4M3.F32.PACK_AB_MERGE_C R159, R31, R26, RZ ;  /* 0x0000001a1f9f723e */ /* 0x000fe200048070ff */
[----:B------:R-:W-:Y:S01]  /*6b70*/  FMUL R35, R79, R35 ;  /* 0x000000234f237220 */ /* 0x000fe20000400000 */
[--C-:B------:R-:W-:Y:S02]  /*6b80*/  HADD2.F32 R115, -RZ, R116.reuse.H0_H0 ;  /* 0x20000074ff737230 */ /* 0x100fe40000004100 */
[----:B------:R-:W-:Y:S01]  /*6b90*/  FFMA R30, R81, R111, R30 ;  /* 0x0000006f511e7223 */ /* 0x000fe2000000001e */
[----:B------:R-:W-:Y:S01]  /*6ba0*/  F2FP.SATFINITE.E4M3.F32.PACK_AB_MERGE_C R158, R25, R24, R159 ;  /* 0x00000018199e723e */ /* 0x000fe2000480709f */
[C---:B------:R-:W-:Y:S01]  /*6bb0*/  FFMA R35, R81.reuse, R112, R35 ;  /* 0x0000007051237223 */ /* 0x040fe20000000023 */
[C---:B------:R-:W-:Y:S01]  /*6bc0*/  FFMA R32, R81.reuse, R113, R32 ;  /* 0x0000007151207223 */ /* 0x040fe20000000020 */
[----:B------:R-:W-:Y:S01]  /*6bd0*/  FFMA R33, R81, R114, R33 ;  /* 0x0000007251217223 */ /* 0x000fe20000000021 */
[----:B------:R-:W-:Y:S02]  /*6be0*/  HADD2.F32 R116, -RZ, R116.H1_H1 ;  /* 0x30000074ff747230 */ /* 0x000fe40000004100 */
        /* <DEDUP_REMOVED lines=9> */
[----:B------:R-:W-:Y:S01]  /*6c80*/  HADD2.F32 R120, -RZ, R120.H1_H1 ;  /* 0x30000078ff787230 */ /* 0x000fe20000004100 */
[----:B------:R1:W-:Y:S01]  /*6c90*/  STS.128 [R171+0x2010], R156 ;  /* 0x0020109cab007388 */ /* 0x0003e20000000c00 */
[----:B------:R-:W-:Y:S01]  /*6ca0*/  F2FP.SATFINITE.E4M3.F32.PACK_AB_MERGE_C R180, R39, R34, RZ ;  /* 0x0000002227b4723e */ /* 0x000fe200048070ff */
[C---:B------:R-:W-:Y:S01]  /*6cb0*/  FMUL R38, R79.reuse, R42 ;  /* 0x0000002a4f267220 */ /* 0x040fe20000400000 */
[----:B------:R-:W-:Y:S01]  /*6cc0*/  FMUL R43, R79, R43 ;  /* 0x0000002b4f2b7220 */ /* 0x000fe20000400000 */
[--C-:B------:R-:W-:Y:S01]  /*6cd0*/  HADD2.F32 R123, -RZ, R124.reuse.H0_H0 ;  /* 0x2000007cff7b7230 */ /* 0x100fe20000004100 */
[----:B------:R-:W-:Y:S01]  /*6ce0*/  F2FP.SATFINITE.E4M3.F32.PACK_AB_MERGE_C R180, R33, R32, R180 ;  /* 0x0000002021b4723e */ /* 0x000fe200048070b4 */
[C---:B------:R-:W-:Y:S01]  /*6cf0*/  FFMA R38, R81.reuse, R119, R38 ;  /* 0x0000007751267223 */ /* 0x040fe20000000026 */
        /* <DEDUP_REMOVED lines=14> */
[C---:B------:R-:W-:Y:S01]  /*6de0*/  FMUL R46, R79.reuse, R50 ;  /* 0x000000324f2e7220 */ /* 0x040fe20000400000 */
[C---:B------:R-:W-:Y:S01]  /*6df0*/  FMUL R51, R79.reuse, R51 ;  /* 0x000000334f337220 */ /* 0x040fe20000400000 */
[--C-:B------:R-:W-:Y:S02]  /*6e00*/  HADD2.F32 R131, -RZ, R132.reuse.H0_H0 ;  /* 0x20000084ff837230 */ /* 0x100fe40000004100 */
[----:B------:R-:W-:Y:S01]  /*6e10*/  FMUL R50, R79, R54 ;  /* 0x000000364f327220 */ /* 0x000fe20000400000 */
[C---:B------:R-:W-:Y:S01]  /*6e20*/  FFMA R46, R81.reuse, R127, R46 ;  /* 0x0000007f512e7223 */ /* 0x040fe2000000002e */
[----:B------:R-:W-:Y:S02]  /*6e30*/  HADD2.F32 R132, -RZ, R132.H1_H1 ;  /* 0x30000084ff847230 */ /* 0x000fe40000004100 */
[----:B------:R-:W-:Y:S01]  /*6e40*/  FFMA R51, R81, R128, R51 ;  /* 0x0000008051337223 */ /* 0x000fe20000000033 */
[----:B------:R-:W-:Y:S01]  /*6e50*/  FMUL R55, R79, R55 ;  /* 0x000000374f377220 */ /* 0x000fe20000400000 */
[C---:B------:R-:W-:Y:S01]  /*6e60*/  FFMA R48, R81.reuse, R129, R48 ;  /* 0x0000008151307223 */ /* 0x040fe20000000030 */
[C---:B------:R-:W-:Y:S01]  /*6e70*/  FFMA R49, R81.reuse, R130, R49 ;  /* 0x0000008251317223 */ /* 0x040fe20000000031 */
[--C-:B------:R-:W-:Y:S02]  /*6e80*/  HADD2.F32 R135, -RZ, R136.reuse.H0_H0 ;  /* 0x20000088ff877230 */ /* 0x100fe40000004100 */
[----:B------:R-:W-:Y:S01]  /*6e90*/  FFMA R50, R81, R131, R50 ;  /* 0x0000008351327223 */ /* 0x000fe20000000032 */
[----:B------:R-:W-:Y:S02]  /*6ea0*/  HADD2.F32 R136, -RZ, R136.H1_H1 ;  /* 0x30000088ff887230 */ /* 0x000fe40000004100 */
[----:B------:R-:W-:Y:S01]  /*6eb0*/  FMUL R54, R79, R58 ;  /* 0x0000003a4f367220 */ /* 0x000fe20000400000 */
        /* <DEDUP_REMOVED lines=18> */
[----:B------:R-:W-:Y:S01]  /*6fe0*/  F2FP.SATFINITE.E4M3.F32.PACK_AB_MERGE_C R182, R47, R42, RZ ;  /* 0x0000002a2fb6723e */ /* 0x000fe200048070ff */
[----:B------:R-:W-:Y:S01]  /*6ff0*/  FFMA R60, R81, R83, R60 ;  /* 0x00000053513c7223 */ /* 0x000fe2000000003c */
[----:B------:R-:W-:Y:S01]  /*7000*/  F2FP.SATFINITE.E4M3.F32.PACK_AB_MERGE_C R183, R51, R46, RZ ;  /* 0x0000002e33b7723e */ /* 0x000fe200048070ff */
[C---:B------:R-:W-:Y:S01]  /*7010*/  FFMA R61, R81.reuse, R80, R61 ;  /* 0x00000050513d7223 */ /* 0x040fe2000000003d */
[C---:B------:R-:W-:Y:S01]  /*7020*/  FFMA R62, R81.reuse, R85, R62 ;  /* 0x00000055513e7223 */ /* 0x040fe2000000003e */
[----:B------:R-:W-:Y:S01]  /*7030*/  FFMA R67, R81, R82, R67 ;  /* 0x0000005251437223 */ /* 0x000fe20000000043 */
[----:B------:R-:W-:Y:S02]  /*7040*/  F2FP.SATFINITE.E4M3.F32.PACK_AB_MERGE_C R182, R41, R40, R182 ;  /* 0x0000002829b6723e */ /* 0x000fe400048070b6 */
[----:B------:R-:W-:Y:S02]  /*7050*/  F2FP.SATFINITE.E4M3.F32.PACK_AB_MERGE_C R183, R45, R44, R183 ;  /* 0x0000002c2db7723e */ /* 0x000fe400048070b7 */
[----:B------:R-:W-:Y:S02]  /*7060*/  F2FP.SATFINITE.E4M3.F32.PACK_AB_MERGE_C R184, R55, R50, RZ ;  /* 0x0000003237b8723e */ /* 0x000fe400048070ff */
[----:B------:R-:W-:Y:S01]  /*7070*/  F2FP.SATFINITE.E4M3.F32.PACK_AB_MERGE_C R185, R59, R54, RZ ;  /* 0x000000363bb9723e */ /* 0x000fe200048070ff */
[----:B------:R1:W-:Y:S01]  /*7080*/  STS.128 [R177+0x2020], R180 ;  /* 0x002020b4b1007388 */ /* 0x0003e20000000c00 */
[----:B------:R-:W-:Y:S02]  /*7090*/  F2FP.SATFINITE.E4M3.F32.PACK_AB_MERGE_C R186, R63, R58, RZ ;  /* 0x0000003a3fba723e */ /* 0x000fe400048070ff */
[----:B------:R-:W-:Y:S02]  /*70a0*/  F2FP.SATFINITE.E4M3.F32.PACK_AB_MERGE_C R188, R67, R62, RZ ;  /* 0x0000003e43bc723e */ /* 0x000fe400048070ff */
[----:B------:R-:W-:Y:S02]  /*70b0*/  F2FP.SATFINITE.E4M3.F32.PACK_AB_MERGE_C R184, R49, R48, R184 ;  /* 0x0000003031b8723e */ /* 0x000fe400048070b8 */
[----:B------:R-:W-:Y:S02]  /*70c0*/  F2FP.SATFINITE.E4M3.F32.PACK_AB_MERGE_C R185, R53, R52, R185 ;  /* 0x0000003435b9723e */ /* 0x000fe400048070b9 */
[----:B------:R-:W-:Y:S02]  /*70d0*/  F2FP.SATFINITE.E4M3.F32.PACK_AB_MERGE_C R186, R57, R56, R186 ;  /* 0x0000003839ba723e */ /* 0x000fe400048070ba */
[----:B------:R-:W-:Y:S02]  /*70e0*/  F2FP.SATFINITE.E4M3.F32.PACK_AB_MERGE_C R187, R61, R60, R188 ;  /* 0x0000003c3dbb723e */ /* 0x000fe400048070bc */
[----:B------:R-:W-:Y:S03]  /*70f0*/  IADD3 R76, PT, PT, R76, 0x1, RZ ;  /* 0x000000014c4c7810 */ /* 0x000fe60007ffe0ff */
[----:B------:R1:W-:Y:S01]  /*7100*/  STS.128 [R176+0x2030], R184 ;  /* 0x002030b8b0007388 */ /* 0x0003e20000000c00 */
[----:B------:R-:W-:Y:S01]  /*7110*/  @!PT LDS RZ, [RZ] ;  /* 0x00000000fffff984 */ /* 0x000fe20000000800 */
[----:B------:R-:W-:Y:S01]  /*7120*/  @!PT LDS RZ, [RZ] ;  /* 0x00000000fffff984 */ /* 0x000fe20000000800 */
[----:B------:R-:W-:Y:S01]  /*7130*/  @!PT LDS RZ, [RZ] ;  /* 0x00000000fffff984 */ /* 0x000fe20000000800 */
[----:B------:R-:W-:Y:S01]  /*7140*/  @!PT LDS RZ, [RZ] ;  /* 0x00000000fffff984 */ /* 0x000fe20000000800 */
[----:B------:R3:W-:Y:S07]  /*7150*/  MEMBAR.ALL.CTA ;  /* 0x0000000000007992 */ /* 0x0007ee0000008000 */
[----:B---3--:R-:W3:Y:S02]  /*7160*/  FENCE.VIEW.ASYNC.S ;  /* 0x00000000000073c6 */ /* 0x008ee40000000000 */
[----:B---3--:R-:W-:Y:S06]  /*7170*/  BAR.SYNC.DEFER_BLOCKING 0x1, 0x80 ;  /* 0x0042000000007b1d */ /* 0x008fec0000010000 */
[----:B------:R-:W-:Y:S05]  /*7180*/  @P0 BRA `(.L_x_99) ;  /* 0x0000000000840947 */ /* 0x000fea0003800000 */
[C---:B------:R-:W-:Y:S01]  /*7190*/  ISETP.NE.AND P0, PT, R150.reuse, 0x1, PT ;  /* 0x000000019600780c */ /* 0x040fe20003f05270 */
[----:B------:R-:W-:Y:S01]  /*71a0*/  IMAD.SHL.U32 R0, R163, 0x80, RZ ;  /* 0x00000080a3007824 */ /* 0x000fe200078e00ff */
[----:B------:R-:W-:Y:S01]  /*71b0*/  R2UR UR9, R161 ;  /* 0x00000000a10972ca */ /* 0x000fe200000e0000 */
[----:B------:R-:W-:Y:S01]  /*71c0*/  UIADD3 UR13, UPT, UPT, UR47, 0x2200, URZ ;  /* 0x000022002f0d7890 */ /* 0x000fe2000fffe0ff */
[----:B------:R-:W-:Y:S01]  /*71d0*/  R2UR UR7, R150 ;  /* 0x00000000960772ca */ /* 0x000fe200000e0000 */
[C---:B------:R-:W-:Y:S01]  /*71e0*/  IMAD.HI.U32 R3, R0.reuse, R151, RZ ;  /* 0x0000009700037227 */ /* 0x040fe200078e00ff */
[C---:B------:R-:W-:Y:S02]  /*71f0*/  R2UR UR10, R0.reuse ;  /* 0x00000000000a72ca */ /* 0x040fe400000e0000 */
[C---:B------:R-:W-:Y:S01]  /*7200*/  R2UR UR5, R149.reuse ;  /* 0x00000000950572ca */ /* 0x040fe200000e0000 */
[----:B------:R-:W-:Y:S01]  /*7210*/  IMAD.U32 R178, RZ, RZ, UR13 ;  /* 0x0000000dffb27e24 */ /* 0x000fe2000f8e00ff */
[----:B------:R-:W-:Y:S04]  /*7220*/  SHF.R.U32.HI R3, RZ, R148, R3 ;  /* 0x00000094ff037219 */ /* 0x000fe80000011603 */
[----:B------:R-:W-:Y:S01]  /*7230*/  SEL R3, R0, R3, !P0 ;  /* 0x0000000300037207 */ /* 0x000fe20004000000 */
[----:B------:R-:W-:Y:S01]  /*7240*/  USHF.L.U32 UR9, UR9, 0x6, URZ ;  /* 0x0000000609097899 */ /* 0x000fe200080006ff */
[----:B------:R-:W-:Y:S02]  /*7250*/  ISETP.NE.AND P0, PT, R149, 0x1, PT ;  /* 0x000000019500780c */ /* 0x000fe40003f05270 */
[C---:B------:R-:W-:Y:S01]  /*7260*/  R2UR UR4, R3.reuse ;  /* 0x00000000030472ca */ /* 0x040fe200000e0000 */
[C---:B------:R-:W-:Y:S01]  /*7270*/  IMAD.HI.U32 R2, R3.reuse, R146, RZ ;  /* 0x0000009203027227 */ /* 0x040fe200078e00ff */
[----:B------:R-:W-:Y:S02]  /*7280*/  R2UR UR11, R3 ;  /* 0x00000000030b72ca */ /* 0x000fe400000e0000 */
[----:B------:R-:W-:Y:S01]  /*7290*/  R2UR UR8, R178 ;  /* 0x00000000b20872ca */ /* 0x000fe200000e0000 */
[----:B------:R-:W-:Y:S01]  /*72a0*/  IMAD.MOV R4, RZ, RZ, -R3 ;  /* 0x000000ffff047224 */ /* 0x000fe200078e0a03 */
[----:B------:R-:W-:Y:S04]  /*72b0*/  SHF.R.U32.HI R2, RZ, R147, R2 ;  /* 0x00000093ff027219 */ /* 0x000fe80000011602 */
[----:B------:R-:W-:Y:S01]  /*72c0*/  R2UR UR12, R2 ;  /* 0x00000000020c72ca */ /* 0x000fe200000e0000 */
[----:B------:R-:W-:Y:S01]  /*72d0*/  VOTEU.ANY UP0, P0 ;  /* 0x0000000000ff7886 */ /* 0x000fe20000000100 */
[----:B------:R-:W-:Y:S11]  /*72e0*/  R2UR UR6, R4 ;  /* 0x00000000040672ca */ /* 0x000ff600000e0000 */
[----:B------:R-:W-:Y:S02]  /*72f0*/  USEL UR12, UR4, UR12, !UP0 ;  /* 0x0000000c040c7287 */ /* 0x000fe4000c000000 */
[----:B------:R-:W-:Y:S02]  /*7300*/  UIADD3 UR14, UP0, UPT, UR50, 0x680, URZ ;  /* 0x00000680320e7890 */ /* 0x000fe4000ff1e0ff */
[----:B------:R-:W-:Y:S02]  /*7310*/  UIMAD UR10, UR7, UR6, UR10 ;  /* 0x00000006070a72a4 */ /* 0x000fe4000f8e020a */
[----:B------:R-:W-:Y:S01]  /*7320*/  IMAD R2, RZ, RZ, -UR12 ;  /* 0x8000000cff027e24 */ /* 0x000fe2000f8e02ff */
[----:B------:R-:W-:Y:S04]  /*7330*/  UIADD3.X UR15, UPT, UPT, URZ, UR51, URZ, UP0, !UPT ;  /* 0x00000033ff0f7290 */ /* 0x000fe800087fe4ff */
[----:B------:R-:W-:Y:S11]  /*7340*/  R2UR UR4, R2 ;  /* 0x00000000020472ca */ /* 0x000ff600000e0000 */
[----:B------:R-:W-:Y:S02]  /*7350*/  @!UPT UIADD3 URZ, UPT, UPT, URZ, URZ, URZ ;  /* 0x000000fffffff290 */ /* 0x000fe4000fffe0ff */
[----:B------:R-:W-:Y:S09]  /*7360*/  UIMAD UR11, UR5, UR4, UR11 ;  /* 0x00000004050b72a4 */ /* 0x000ff2000f8e020b */
[----:B------:R3:W-:Y:S01]  /*7370*/  UTMASTG.4D.IM2COL [UR8], [UR14] ;  /* 0x000000080e0073b5 */ /* 0x0007e20008058000 */
[----:B------:R0:W-:Y:S01]  /*7380*/  UTMACMDFLUSH ;  /* 0x00000000000079b7 */ /* 0x0001e20000000000 */
[----:B---3--:R-:W-:Y:S04]  /*7390*/  DEPBAR.LE SB0, 0x0 ;  /* 0x000080000000791a */ /* 0x008fe80000000000 */
.L_x_99:
[----:B------:R-:W-:Y:S05]  /*73a0*/  BSYNC.RECONVERGENT B0 ;  /* 0x0000000000007941 */ /* 0x000fea0003800200 */
.L_x_98:
[----:B------:R-:W-:Y:S01]  /*73b0*/  BAR.SYNC.DEFER_BLOCKING 0x1, 0x80 ;  /* 0x0042000000007b1d */ /* 0x000fe20000010000 */
[----:B------:R-:W-:Y:S01]  /*73c0*/  ISETP.NE.AND P1, PT, R179, RZ, PT ;  /* 0x000000ffb300720c */ /* 0x000fe20003f25270 */
[----:B------:R-:W-:Y:S01]  /*73d0*/  IMAD.IADD R161, R75, 0x1, R143 ;  /* 0x000000014ba17824 */ /* 0x000fe200078e028f */
[C---:B------:R-:W-:Y:S01]  /*73e0*/  ISETP.NE.AND P0, PT, R76.reuse, 0x2, PT ;  /* 0x000000024c00780c */ /* 0x040fe20003f05270 */
[----:B------:R-:W-:Y:S01]  /*73f0*/  IMAD.IADD R163, R77, 0x1, R160 ;  /* 0x000000014da37824 */ /* 0x000fe200078e02a0 */
[----:B------:R-:W-:Y:S01]  /*7400*/  LOP3.LUT R169, R169, 0x1, RZ, 0x3c, !PT ;  /* 0x00000001a9a97812 */ /* 0x000fe200078e3cff */
[----:B------:R-:W-:Y:S01]  /*7410*/  IMAD.MOV.U32 R19, RZ, RZ, R175 ;  /* 0x000000ffff137224 */ /* 0x000fe200078e00af */
[----:B------:R-:W-:Y:S02]  /*7420*/  SEL R3, RZ, 0x1, P0 ;  /* 0x00000001ff037807 */ /* 0x000fe40000000000 */
[----:B------:R-:W-:Y:S02]  /*7430*/  SEL R76, R76, RZ, P0 ;  /* 0x000000ff4c4c7207 */ /* 0x000fe40000000000 */
[----:B------:R-:W-:Y:S03]  /*7440*/  LOP3.LUT R170, R170, R3, RZ, 0x3c, !PT ;  /* 0x00000003aaaa7212 */ /* 0x000fe600078e3cff */
[----:B------:R-:W-:Y:S05]  /*7450*/  @P1 BRA `(.L_x_100) ;  /* 0xffffffdc00341947 */ /* 0x000fea000383ffff */
[----:B------:R-:W-:Y:S05]  /*7460*/  EXIT ;  /* 0x000000000000794d */ /* 0x000fea0003800000 */
.L_x_20:
[----:B------:R-:W-:Y:S07]  /*7470*/  MOV R2, UR9 ;  /* 0x0000000900027c02 */ /* 0x000fee0008000f00 */
.L_x_101:
[----:B-1----:R1:W2:Y:S02]  /*7480*/  SYNCS.PHASECHK.TRANS64.TRYWAIT P2, [R2+URZ+0x88], R5 ;  /* 0x00008805020075a7 */ /* 0x0022a400080411ff */
[----:B--2---:R-:W-:Y:S05]  /*7490*/  @!P2 NANOSLEEP.SYNCS 0x989680 ;  /* 0x009896800000a95d */ /* 0x004fea0003900000 */
[----:B------:R-:W2:Y:S02]  /*74a0*/  @!P2 SYNCS.PHASECHK.TRANS64 P2, [R2+URZ+0x88], R5 ;  /* 0x000088050200a5a7 */ /* 0x000ea400080410ff */
[----:B--2---:R-:W-:Y:S05]  /*74b0*/  @!P2 BRA `(.L_x_101) ;  /* 0xfffffffc00f0a947 */ /* 0x004fea000383ffff */
[----:B------:R-:W-:Y:S05]  /*74c0*/  BRA `(.L_x_19) ;  /* 0xffffffa4001c7947 */ /* 0x000fea000383ffff */
.L_x_26:
[----:B------:R-:W-:Y:S07]  /*74d0*/  MOV R2, UR17 ;  /* 0x0000001100027c02 */ /* 0x000fee0008000f00 */
.L_x_102:
[----:B-1----:R1:W2:Y:S02]  /*74e0*/  SYNCS.PHASECHK.TRANS64.TRYWAIT P1, [R2+URZ+0x88], R5 ;  /* 0x00008805020075a7 */ /* 0x0022a400080211ff */
[----:B--2---:R-:W-:Y:S05]  /*74f0*/  @!P1 NANOSLEEP.SYNCS 0x989680 ;  /* 0x009896800000995d */ /* 0x004fea0003900000 */
[----:B------:R-:W2:Y:S02]  /*7500*/  @!P1 SYNCS.PHASECHK.TRANS64 P1, [R2+URZ+0x88], R5 ;  /* 0x00008805020095a7 */ /* 0x000ea400080210ff */
[----:B--2---:R-:W-:Y:S05]  /*7510*/  @!P1 BRA `(.L_x_102) ;  /* 0xfffffffc00f09947 */ /* 0x004fea000383ffff */
[----:B------:R-:W-:Y:S05]  /*7520*/  BRA `(.L_x_25) ;  /* 0xffffffa800847947 */ /* 0x000fea000383ffff */
.L_x_30:
[----:B-1----:R-:W-:-:S07]  /*7530*/  MOV R2, UR22 ;  /* 0x0000001600027c02 */ /* 0x002fce0008000f00 */
.L_x_103:
[----:B-1----:R1:W4:Y:S02]  /*7540*/  SYNCS.PHASECHK.TRANS64.TRYWAIT P1, [R2+URZ+0x130], R3 ;  /* 0x00013003020075a7 */ /* 0x00232400080211ff */
[----:B----4-:R-:W-:Y:S05]  /*7550*/  @!P1 NANOSLEEP.SYNCS 0x989680 ;  /* 0x009896800000995d */ /* 0x010fea0003900000 */
[----:B------:R-:W4:Y:S02]  /*7560*/  @!P1 SYNCS.PHASECHK.TRANS64 P1, [R2+URZ+0x130], R3 ;  /* 0x00013003020095a7 */ /* 0x000f2400080210ff */
[----:B----4-:R-:W-:Y:S05]  /*7570*/  @!P1 BRA `(.L_x_103) ;  /* 0xfffffffc00f09947 */ /* 0x010fea000383ffff */
[----:B------:R-:W-:Y:S05]  /*7580*/  BRA `(.L_x_104) ;  /* 0xffffffac00487947 */ /* 0x000fea000383ffff */
.L_x_34:
[----:B------:R-:W-:-:S07]  /*7590*/  MOV R0, UR4 ;  /* 0x0000000400007c02 */ /* 0x000fce0008000f00 */
.L_x_105:
[----:B-1----:R1:W4:Y:S02]  /*75a0*/  SYNCS.PHASECHK.TRANS64.TRYWAIT P0, [R0+URZ], R3 ;  /* 0x00000003000075a7 */ /* 0x00232400080011ff */
[----:B----4-:R-:W-:Y:S05]  /*75b0*/  @!P0 NANOSLEEP.SYNCS 0x989680 ;  /* 0x009896800000895d */ /* 0x010fea0003900000 */
[----:B------:R-:W4:Y:S02]  /*75c0*/  @!P0 SYNCS.PHASECHK.TRANS64 P0, [R0+URZ], R3 ;  /* 0x00000003000085a7 */ /* 0x000f2400080010ff */
[----:B----4-:R-:W-:Y:S05]  /*75d0*/  @!P0 BRA `(.L_x_105) ;  /* 0xfffffffc00f08947 */ /* 0x010fea000383ffff */
[----:B------:R-:W-:Y:S05]  /*75e0*/  BRA `(.L_x_106) ;  /* 0xffffffb000a07947 */ /* 0x000fea000383ffff */
.L_x_35:
[----:B------:R-:W-:-:S07]  /*75f0*/  MOV R0, UR4 ;  /* 0x0000000400007c02 */ /* 0x000fce0008000f00 */
.L_x_107:
[----:B-1----:R1:W4:Y:S02]  /*7600*/  SYNCS.PHASECHK.TRANS64.TRYWAIT P0, [R0+URZ], R3 ;  /* 0x00000003000075a7 */ /* 0x00232400080011ff */
[----:B----4-:R-:W-:Y:S05]  /*7610*/  @!P0 NANOSLEEP.SYNCS 0x989680 ;  /* 0x009896800000895d */ /* 0x010fea0003900000 */
[----:B------:R-:W4:Y:S02]  /*7620*/  @!P0 SYNCS.PHASECHK.TRANS64 P0, [R0+URZ], R3 ;  /* 0x00000003000085a7 */ /* 0x000f2400080010ff */
[----:B----4-:R-:W-:Y:S05]  /*7630*/  @!P0 BRA `(.L_x_107) ;  /* 0xfffffffc00f08947 */ /* 0x010fea000383ffff */
[----:B------:R-:W-:Y:S05]  /*7640*/  BRA `(.L_x_108) ;  /* 0xffffffb000b07947 */ /* 0x000fea000383ffff */
.L_x_36:
[----:B------:R-:W-:-:S07]  /*7650*/  MOV R0, UR4 ;  /* 0x0000000400007c02 */ /* 0x000fce0008000f00 */
.L_x_109:
[----:B-1----:R1:W4:Y:S02]  /*7660*/  SYNCS.PHASECHK.TRANS64.TRYWAIT P0, [R0+URZ], R3 ;  /* 0x00000003000075a7 */ /* 0x00232400080011ff */
[----:B----4-:R-:W-:Y:S05]  /*7670*/  @!P0 NANOSLEEP.SYNCS 0x989680 ;  /* 0x009896800000895d */ /* 0x010fea0003900000 */
[----:B------:R-:W4:Y:S02]  /*7680*/  @!P0 SYNCS.PHASECHK.TRANS64 P0, [R0+URZ], R3 ;  /* 0x00000003000085a7 */ /* 0x000f2400080010ff */
[----:B----4-:R-:W-:Y:S05]  /*7690*/  @!P0 BRA `(.L_x_109) ;  /* 0xfffffffc00f08947 */ /* 0x010fea000383ffff */
[----:B------:R-:W-:Y:S05]  /*76a0*/  BRA `(.L_x_110) ;  /* 0xffffffb000c07947 */ /* 0x000fea000383ffff */
.L_x_37:
[----:B------:R-:W-:-:S07]  /*76b0*/  MOV R0, UR4 ;  /* 0x0000000400007c02 */ /* 0x000fce0008000f00 */
.L_x_111:
[----:B-1----:R1:W4:Y:S02]  /*76c0*/  SYNCS.PHASECHK.TRANS64.TRYWAIT P0, [R0+URZ], R3 ;  /* 0x00000003000075a7 */ /* 0x00232400080011ff */
[----:B----4-:R-:W-:Y:S05]  /*76d0*/  @!P0 NANOSLEEP.SYNCS 0x989680 ;  /* 0x009896800000895d */ /* 0x010fea0003900000 */
[----:B------:R-:W4:Y:S02]  /*76e0*/  @!P0 SYNCS.PHASECHK.TRANS64 P0, [R0+URZ], R3 ;  /* 0x00000003000085a7 */ /* 0x000f2400080010ff */
[----:B----4-:R-:W-:Y:S05]  /*76f0*/  @!P0 BRA `(.L_x_111) ;  /* 0xfffffffc00f08947 */ /* 0x010fea000383ffff */
[----:B------:R-:W-:Y:S05]  /*7700*/  BRA `(.L_x_112) ;  /* 0xffffffb000d07947 */ /* 0x000fea000383ffff */
.L_x_38:
[----:B------:R-:W-:-:S07]  /*7710*/  MOV R0, UR4 ;  /* 0x0000000400007c02 */ /* 0x000fce0008000f00 */
.L_x_113:
[----:B-1----:R1:W4:Y:S02]  /*7720*/  SYNCS.PHASECHK.TRANS64.TRYWAIT P0, [R0+URZ], R3 ;  /* 0x00000003000075a7 */ /* 0x00232400080011ff */
[----:B----4-:R-:W-:Y:S05]  /*7730*/  @!P0 NANOSLEEP.SYNCS 0x989680 ;  /* 0x009896800000895d */ /* 0x010fea0003900000 */
[----:B------:R-:W4:Y:S02]  /*7740*/  @!P0 SYNCS.PHASECHK.TRANS64 P0, [R0+URZ], R3 ;  /* 0x00000003000085a7 */ /* 0x000f2400080010ff */
[----:B----4-:R-:W-:Y:S05]  /*7750*/  @!P0 BRA `(.L_x_113) ;  /* 0xfffffffc00f08947 */ /* 0x010fea000383ffff */
[----:B------:R-:W-:Y:S05]  /*7760*/  BRA `(.L_x_114) ;  /* 0xffffffb000e07947 */ /* 0x000fea000383ffff */
.L_x_39:
[----:B------:R-:W-:-:S07]  /*7770*/  MOV R0, UR4 ;  /* 0x0000000400007c02 */ /* 0x000fce0008000f00 */
.L_x_115:
[----:B-1----:R1:W4:Y:S02]  /*7780*/  SYNCS.PHASECHK.TRANS64.TRYWAIT P0, [R0+URZ], R3 ;  /* 0x00000003000075a7 */ /* 0x00232400080011ff */
[----:B----4-:R-:W-:Y:S05]  /*7790*/  @!P0 NANOSLEEP.SYNCS 0x989680 ;  /* 0x009896800000895d */ /* 0x010fea0003900000 */
[----:B------:R-:W4:Y:S02]  /*77a0*/  @!P0 SYNCS.PHASECHK.TRANS64 P0, [R0+URZ], R3 ;  /* 0x00000003000085a7 */ /* 0x000f2400080010ff */
[----:B----4-:R-:W-:Y:S05]  /*77b0*/  @!P0 BRA `(.L_x_115) ;  /* 0xfffffffc00f08947 */ /* 0x010fea000383ffff */
[----:B------:R-:W-:Y:S05]  /*77c0*/  BRA `(.L_x_116) ;  /* 0xffffffb000f07947 */ /* 0x000fea000383ffff */
.L_x_40:
[----:B------:R-:W-:-:S07]  /*77d0*/  MOV R0, UR4 ;  /* 0x0000000400007c02 */ /* 0x000fce0008000f00 */
.L_x_117:
[----:B-1----:R1:W4:Y:S02]  /*77e0*/  SYNCS.PHASECHK.TRANS64.TRYWAIT P0, [R0+URZ], R3 ;  /* 0x00000003000075a7 */ /* 0x00232400080011ff */
[----:B----4-:R-:W-:Y:S05]  /*77f0*/  @!P0 NANOSLEEP.SYNCS 0x989680 ;  /* 0x009896800000895d */ /* 0x010fea0003900000 */
[----:B------:R-:W4:Y:S02]  /*7800*/  @!P0 SYNCS.PHASECHK.TRANS64 P0, [R0+URZ], R3 ;  /* 0x00000003000085a7 */ /* 0x000f2400080010ff */
[----:B----4-:R-:W-:Y:S05]  /*7810*/  @!P0 BRA `(.L_x_117) ;  /* 0xfffffffc00f08947 */ /* 0x010fea000383ffff */
[----:B------:R-:W-:Y:S05]  /*7820*/  BRA `(.L_x_118) ;  /* 0xffffffb400007947 */ /* 0x000fea000383ffff */
.L_x_41:
[----:B------:R-:W-:-:S07]  /*7830*/  MOV R0, UR4 ;  /* 0x0000000400007c02 */ /* 0x000fce0008000f00 */
.L_x_119:
[----:B-1----:R1:W4:Y:S02]  /*7840*/  SYNCS.PHASECHK.TRANS64.TRYWAIT P0, [R0+URZ], R3 ;  /* 0x00000003000075a7 */ /* 0x00232400080011ff */
[----:B----4-:R-:W-:Y:S05]  /*7850*/  @!P0 NANOSLEEP.SYNCS 0x989680 ;  /* 0x009896800000895d */ /* 0x010fea0003900000 */
[----:B------:R-:W4:Y:S02]  /*7860*/  @!P0 SYNCS.PHASECHK.TRANS64 P0, [R0+URZ], R3 ;  /* 0x00000003000085a7 */ /* 0x000f2400080010ff */
[----:B----4-:R-:W-:Y:S05]  /*7870*/  @!P0 BRA `(.L_x_119) ;  /* 0xfffffffc00f08947 */ /* 0x010fea000383ffff */
[----:B------:R-:W-:Y:S05]  /*7880*/  BRA `(.L_x_120) ;  /* 0xffffffb400107947 */ /* 0x000fea000383ffff */
.L_x_42:
[----:B------:R-:W-:-:S07]  /*7890*/  MOV R0, UR4 ;  /* 0x0000000400007c02 */ /* 0x000fce0008000f00 */
.L_x_121:
[----:B-1----:R1:W4:Y:S02]  /*78a0*/  SYNCS.PHASECHK.TRANS64.TRYWAIT P0, [R0+URZ], R3 ;  /* 0x00000003000075a7 */ /* 0x00232400080011ff */
[----:B----4-:R-:W-:Y:S05]  /*78b0*/  @!P0 NANOSLEEP.SYNCS 0x989680 ;  /* 0x009896800000895d */ /* 0x010fea0003900000 */
[----:B------:R-:W4:Y:S02]  /*78c0*/  @!P0 SYNCS.PHASECHK.TRANS64 P0, [R0+URZ], R3 ;  /* 0x00000003000085a7 */ /* 0x000f2400080010ff */
[----:B----4-:R-:W-:Y:S05]  /*78d0*/  @!P0 BRA `(.L_x_121) ;  /* 0xfffffffc00f08947 */ /* 0x010fea000383ffff */
[----:B------:R-:W-:Y:S05]  /*78e0*/  BRA `(.L_x_122) ;  /* 0xffffffb400207947 */ /* 0x000fea000383ffff */
.L_x_43:
[----:B------:R-:W-:-:S07]  /*78f0*/  MOV R0, UR4 ;  /* 0x0000000400007c02 */ /* 0x000fce0008000f00 */
.L_x_123:
[----:B-1----:R1:W4:Y:S02]  /*7900*/  SYNCS.PHASECHK.TRANS64.TRYWAIT P0, [R0+URZ], R3 ;  /* 0x00000003000075a7 */ /* 0x00232400080011ff */
[----:B----4-:R-:W-:Y:S05]  /*7910*/  @!P0 NANOSLEEP.SYNCS 0x989680 ;  /* 0x009896800000895d */ /* 0x010fea0003900000 */
[----:B------:R-:W4:Y:S02]  /*7920*/  @!P0 SYNCS.PHASECHK.TRANS64 P0, [R0+URZ], R3 ;  /* 0x00000003000085a7 */ /* 0x000f2400080010ff */
[----:B----4-:R-:W-:Y:S05]  /*7930*/  @!P0 BRA `(.L_x_123) ;  /* 0xfffffffc00f08947 */ /* 0x010fea000383ffff */
[----:B------:R-:W-:Y:S05]  /*7940*/  BRA `(.L_x_124) ;  /* 0xffffffb400307947 */ /* 0x000fea000383ffff */
.L_x_44:
[----:B------:R-:W-:-:S07]  /*7950*/  MOV R0, UR4 ;  /* 0x0000000400007c02 */ /* 0x000fce0008000f00 */
.L_x_125:
[----:B-1----:R1:W4:Y:S02]  /*7960*/  SYNCS.PHASECHK.TRANS64.TRYWAIT P0, [R0+URZ], R3 ;  /* 0x00000003000075a7 */ /* 0x00232400080011ff */
[----:B----4-:R-:W-:Y:S05]  /*7970*/  @!P0 NANOSLEEP.SYNCS 0x989680 ;  /* 0x009896800000895d */ /* 0x010fea0003900000 */
[----:B------:R-:W4:Y:S02]  /*7980*/  @!P0 SYNCS.PHASECHK.TRANS64 P0, [R0+URZ], R3 ;  /* 0x00000003000085a7 */ /* 0x000f2400080010ff */
[----:B----4-:R-:W-:Y:S05]  /*7990*/  @!P0 BRA `(.L_x_125) ;  /* 0xfffffffc00f08947 */ /* 0x010fea000383ffff */
[----:B------:R-:W-:Y:S05]  /*79a0*/  BRA `(.L_x_126) ;  /* 0xffffffb400407947 */ /* 0x000fea000383ffff */
.L_x_45:
[----:B------:R-:W-:-:S07]  /*79b0*/  MOV R0, UR4 ;  /* 0x0000000400007c02 */ /* 0x000fce0008000f00 */
.L_x_127:
[----:B-1----:R1:W4:Y:S02]  /*79c0*/  SYNCS.PHASECHK.TRANS64.TRYWAIT P0, [R0+URZ], R3 ;  /* 0x00000003000075a7 */ /* 0x00232400080011ff */
[----:B----4-:R-:W-:Y:S05]  /*79d0*/  @!P0 NANOSLEEP.SYNCS 0x989680 ;  /* 0x009896800000895d */ /* 0x010fea0003900000 */
[----:B------:R-:W4:Y:S02]  /*79e0*/  @!P0 SYNCS.PHASECHK.TRANS64 P0, [R0+URZ], R3 ;  /* 0x00000003000085a7 */ /* 0x000f2400080010ff */
[----:B----4-:R-:W-:Y:S05]  /*79f0*/  @!P0 BRA `(.L_x_127) ;  /* 0xfffffffc00f08947 */ /* 0x010fea000383ffff */
[----:B------:R-:W-:Y:S05]  /*7a00*/  BRA `(.L_x_128) ;  /* 0xffffffb400507947 */ /* 0x000fea000383ffff */
.L_x_46:
[----:B------:R-:W-:-:S07]  /*7a10*/  MOV R0, UR4 ;  /* 0x0000000400007c02 */ /* 0x000fce0008000f00 */
.L_x_129:
[----:B-1----:R1:W4:Y:S02]  /*7a20*/  SYNCS.PHASECHK.TRANS64.TRYWAIT P0, [R0+URZ], R3 ;  /* 0x00000003000075a7 */ /* 0x00232400080011ff */
[----:B----4-:R-:W-:Y:S05]  /*7a30*/  @!P0 NANOSLEEP.SYNCS 0x989680 ;  /* 0x009896800000895d */ /* 0x010fea0003900000 */
[----:B------:R-:W4:Y:S02]  /*7a40*/  @!P0 SYNCS.PHASECHK.TRANS64 P0, [R0+URZ], R3 ;  /* 0x00000003000085a7 */ /* 0x000f2400080010ff */
[----:B----4-:R-:W-:Y:S05]  /*7a50*/  @!P0 BRA `(.L_x_129) ;  /* 0xfffffffc00f08947 */ /* 0x010fea000383ffff */
[----:B------:R-:W-:Y:S05]  /*7a60*/  BRA `(.L_x_130) ;  /* 0xffffffb400607947 */ /* 0x000fea000383ffff */
.L_x_47:
[----:B------:R-:W-:-:S07]  /*7a70*/  MOV R0, UR4 ;  /* 0x0000000400007c02 */ /* 0x000fce0008000f00 */
.L_x_131:
[----:B-1----:R1:W4:Y:S02]  /*7a80*/  SYNCS.PHASECHK.TRANS64.TRYWAIT P0, [R0+URZ], R3 ;  /* 0x00000003000075a7 */ /* 0x00232400080011ff */
[----:B----4-:R-:W-:Y:S05]  /*7a90*/  @!P0 NANOSLEEP.SYNCS 0x989680 ;  /* 0x009896800000895d */ /* 0x010fea0003900000 */
[----:B------:R-:W4:Y:S02]  /*7aa0*/  @!P0 SYNCS.PHASECHK.TRANS64 P0, [R0+URZ], R3 ;  /* 0x00000003000085a7 */ /* 0x000f2400080010ff */
[----:B----4-:R-:W-:Y:S05]  /*7ab0*/  @!P0 BRA `(.L_x_131) ;  /* 0xfffffffc00f08947 */ /* 0x010fea000383ffff */
[----:B------:R-:W-:Y:S05]  /*7ac0*/  BRA `(.L_x_132) ;  /* 0xffffffb400707947 */ /* 0x000fea000383ffff */
.L_x_48:
[----:B------:R-:W-:-:S07]  /*7ad0*/  MOV R0, UR4 ;  /* 0x0000000400007c02 */ /* 0x000fce0008000f00 */
.L_x_133:
[----:B-1----:R1:W4:Y:S02]  /*7ae0*/  SYNCS.PHASECHK.TRANS64.TRYWAIT P0, [R0+URZ], R3 ;  /* 0x00000003000075a7 */ /* 0x00232400080011ff */
[----:B----4-:R-:W-:Y:S05]  /*7af0*/  @!P0 NANOSLEEP.SYNCS 0x989680 ;  /* 0x009896800000895d */ /* 0x010fea0003900000 */
[----:B------:R-:W4:Y:S02]  /*7b00*/  @!P0 SYNCS.PHASECHK.TRANS64 P0, [R0+URZ], R3 ;  /* 0x00000003000085a7 */ /* 0x000f2400080010ff */
[----:B----4-:R-:W-:Y:S05]  /*7b10*/  @!P0 BRA `(.L_x_133) ;  /* 0xfffffffc00f08947 */ /* 0x010fea000383ffff */
[----:B------:R-:W-:Y:S05]  /*7b20*/  BRA `(.L_x_134) ;  /* 0xffffffb400807947 */ /* 0x000fea000383ffff */
.L_x_49:
[----:B------:R-:W-:-:S07]  /*7b30*/  MOV R0, UR4 ;  /* 0x0000000400007c02 */ /* 0x000fce0008000f00 */
.L_x_135:
[----:B-1----:R1:W4:Y:S02]  /*7b40*/  SYNCS.PHASECHK.TRANS64.TRYWAIT P0, [R0+URZ], R3 ;  /* 0x00000003000075a7 */ /* 0x00232400080011ff */
[----:B----4-:R-:W-:Y:S05]  /*7b50*/  @!P0 NANOSLEEP.SYNCS 0x989680 ;  /* 0x009896800000895d */ /* 0x010fea0003900000 */
[----:B------:R-:W4:Y:S02]  /*7b60*/  @!P0 SYNCS.PHASECHK.TRANS64 P0, [R0+URZ], R3 ;  /* 0x00000003000085a7 */ /* 0x000f2400080010ff */
[----:B----4-:R-:W-:Y:S05]  /*7b70*/  @!P0 BRA `(.L_x_135) ;  /* 0xfffffffc00f08947 */ /* 0x010fea000383ffff */
[----:B------:R-:W-:Y:S05]  /*7b80*/  BRA `(.L_x_136) ;  /* 0xffffffb400907947 */ /* 0x000fea000383ffff */
.L_x_52:
[----:B------:R-:W-:-:S07]  /*7b90*/  MOV R4, UR48 ;  /* 0x0000003000047c02 */ /* 0x000fce0008000f00 */
.L_x_137:
[----:B-1----:R1:W2:Y:S02]  /*7ba0*/  SYNCS.PHASECHK.TRANS64.TRYWAIT P1, [R4+URZ+0x138], R7 ;  /* 0x00013807040075a7 */ /* 0x0022a400080211ff */
[----:B--2---:R-:W-:Y:S05]  /*7bb0*/  @!P1 NANOSLEEP.SYNCS 0x989680 ;  /* 0x009896800000995d */ /* 0x004fea0003900000 */
[----:B------:R-:W2:Y:S02]  /*7bc0*/  @!P1 SYNCS.PHASECHK.TRANS64 P1, [R4+URZ+0x138], R7 ;  /* 0x00013807040095a7 */ /* 0x000ea400080210ff */
[----:B--2---:R-:W-:Y:S05]  /*7bd0*/  @!P1 BRA `(.L_x_137) ;  /* 0xfffffffc00f09947 */ /* 0x004fea000383ffff */
[----:B------:R-:W-:Y:S05]  /*7be0*/  BRA `(.L_x_138) ;  /* 0xffffffb400f87947 */ /* 0x000fea000383ffff */
.L_x_53:
[----:B-1----:R-:W-:-:S07]  /*7bf0*/  MOV R4, UR48 ;  /* 0x0000003000047c02 */ /* 0x002fce0008000f00 */
.L_x_139:
[----:B-1----:R1:W2:Y:S02]  /*7c00*/  SYNCS.PHASECHK.TRANS64.TRYWAIT P1, [R4+URZ+0x130], R5 ;  /* 0x00013005040075a7 */ /* 0x0022a400080211ff */
[----:B--2---:R-:W-:Y:S05]  /*7c10*/  @!P1 NANOSLEEP.SYNCS 0x989680 ;  /* 0x009896800000995d */ /* 0x004fea0003900000 */
[----:B------:R-:W2:Y:S02]  /*7c20*/  @!P1 SYNCS.PHASECHK.TRANS64 P1, [R4+URZ+0x130], R5 ;  /* 0x00013005040095a7 */ /* 0x000ea400080210ff */
[----:B--2---:R-:W-:Y:S05]  /*7c30*/  @!P1 BRA `(.L_x_139) ;  /* 0xfffffffc00f09947 */ /* 0x004fea000383ffff */
[----:B------:R-:W-:Y:S05]  /*7c40*/  BRA `(.L_x_140) ;  /* 0xffffffb800007947 */ /* 0x000fea000383ffff */
.L_x_61:
[----:B------:R-:W-:-:S07]  /*7c50*/  MOV R0, UR6 ;  /* 0x0000000600007c02 */ /* 0x000fce0008000f00 */
.L_x_141:
[----:B-1----:R1:W2:Y:S02]  /*7c60*/  SYNCS.PHASECHK.TRANS64.TRYWAIT P0, [R0+URZ+0x130], R5 ;  /* 0x00013005000075a7 */ /* 0x0022a400080011ff */
[----:B--2---:R-:W-:Y:S05]  /*7c70*/  @!P0 NANOSLEEP.SYNCS 0x989680 ;  /* 0x009896800000895d */ /* 0x004fea0003900000 */
[----:B------:R-:W2:Y:S02]  /*7c80*/  @!P0 SYNCS.PHASECHK.TRANS64 P0, [R0+URZ+0x130], R5 ;  /* 0x00013005000085a7 */ /* 0x000ea400080010ff */
[----:B--2---:R-:W-:Y:S05]  /*7c90*/  @!P0 BRA `(.L_x_141) ;  /* 0xfffffffc00f08947 */ /* 0x004fea000383ffff */
[----:B------:R-:W-:Y:S05]  /*7ca0*/  BRA `(.L_x_142) ;  /* 0xffffffbc00707947 */ /* 0x000fea000383ffff */
.L_x_62:
[----:B------:R-:W-:-:S07]  /*7cb0*/  MOV R5, UR8 ;  /* 0x0000000800057c02 */ /* 0x000fce0008000f00 */
.L_x_143:
[----:B-1----:R1:W2:Y:S02]  /*7cc0*/  SYNCS.PHASECHK.TRANS64.TRYWAIT P0, [R5+URZ+0x150], R0 ;  /* 0x00015000050075a7 */ /* 0x0022a400080011ff */
[----:B--2---:R-:W-:Y:S05]  /*7cd0*/  @!P0 NANOSLEEP.SYNCS 0x989680 ;  /* 0x009896800000895d */ /* 0x004fea0003900000 */
[----:B------:R-:W2:Y:S02]  /*7ce0*/  @!P0 SYNCS.PHASECHK.TRANS64 P0, [R5+URZ+0x150], R0 ;  /* 0x00015000050085a7 */ /* 0x000ea400080010ff */
[----:B--2---:R-:W-:Y:S05]  /*7cf0*/  @!P0 BRA `(.L_x_143) ;  /* 0xfffffffc00f08947 */ /* 0x004fea000383ffff */
[----:B------:R-:W-:Y:S05]  /*7d00*/  BRA `(.L_x_144) ;  /* 0xffffffbc008c7947 */ /* 0x000fea000383ffff */
.L_x_65:
[----:B-1----:R-:W-:Y:S07]  /*7d10*/  MOV R0, UR7 ;  /* 0x0000000700007c02 */ /* 0x002fee0008000f00 */
.L_x_145:
[----:B-1----:R1:W2:Y:S02]  /*7d20*/  SYNCS.PHASECHK.TRANS64.TRYWAIT P0, [R0+URZ], R5 ;  /* 0x00000005000075a7 */ /* 0x0022a400080011ff */
[----:B--2---:R-:W-:Y:S05]  /*7d30*/  @!P0 NANOSLEEP.SYNCS 0x989680 ;  /* 0x009896800000895d */ /* 0x004fea0003900000 */
[----:B------:R-:W2:Y:S02]  /*7d40*/  @!P0 SYNCS.PHASECHK.TRANS64 P0, [R0+URZ], R5 ;  /* 0x00000005000085a7 */ /* 0x000ea400080010ff */
[----:B--2---:R-:W-:Y:S05]  /*7d50*/  @!P0 BRA `(.L_x_145) ;  /* 0xfffffffc00f08947 */ /* 0x004fea000383ffff */
[----:B------:R-:W-:Y:S05]  /*7d60*/  BRA `(.L_x_64) ;  /* 0xffffffbc00b07947 */ /* 0x000fea000383ffff */
.L_x_68:
[----:B------:R-:W-:-:S07]  /*7d70*/  MOV R0, UR5 ;  /* 0x0000000500007c02 */ /* 0x000fce0008000f00 */
.L_x_146:
[----:B-1----:R1:W4:Y:S02]  /*7d80*/  SYNCS.PHASECHK.TRANS64.TRYWAIT P0, [R0+URZ], R3 ;  /* 0x00000003000075a7 */ /* 0x00232400080011ff */
[----:B----4-:R-:W-:Y:S05]  /*7d90*/  @!P0 NANOSLEEP.SYNCS 0x989680 ;  /* 0x009896800000895d */ /* 0x010fea0003900000 */
[----:B------:R-:W4:Y:S02]  /*7da0*/  @!P0 SYNCS.PHASECHK.TRANS64 P0, [R0+URZ], R3 ;  /* 0x00000003000085a7 */ /* 0x000f2400080010ff */
[----:B----4-:R-:W-:Y:S05]  /*7db0*/  @!P0 BRA `(.L_x_146) ;  /* 0xfffffffc00f08947 */ /* 0x010fea000383ffff */
[----:B------:R-:W-:Y:S05]  /*7dc0*/  BRA `(.L_x_147) ;  /* 0xffffffc000787947 */ /* 0x000fea000383ffff */
.L_x_69:
[----:B------:R-:W-:-:S07]  /*7dd0*/  MOV R0, UR7 ;  /* 0x0000000700007c02 */ /* 0x000fce0008000f00 */
.L_x_148:
[----:B-1----:R1:W4:Y:S02]  /*7de0*/  SYNCS.PHASECHK.TRANS64.TRYWAIT P0, [R0+URZ], R3 ;  /* 0x00000003000075a7 */ /* 0x00232400080011ff */
[----:B----4-:R-:W-:Y:S05]  /*7df0*/  @!P0 NANOSLEEP.SYNCS 0x989680 ;  /* 0x009896800000895d */ /* 0x010fea0003900000 */
[----:B------:R-:W4:Y:S02]  /*7e00*/  @!P0 SYNCS.PHASECHK.TRANS64 P0, [R0+URZ], R3 ;  /* 0x00000003000085a7 */ /* 0x000f2400080010ff */
[----:B----4-:R-:W-:Y:S05]  /*7e10*/  @!P0 BRA `(.L_x_148) ;  /* 0xfffffffc00f08947 */ /* 0x010fea000383ffff */
[----:B------:R-:W-:Y:S05]  /*7e20*/  BRA `(.L_x_149) ;  /* 0xffffffc000847947 */ /* 0x000fea000383ffff */
.L_x_74:
[----:B------:R-:W-:Y:S07]  /*7e30*/  MOV R0, UR14 ;  /* 0x0000000e00007c02 */ /* 0x000fee0008000f00 */
.L_x_150:
[----:B---3--:R3:W4:Y:S02]  /*7e40*/  SYNCS.PHASECHK.TRANS64.TRYWAIT P0, [R0+URZ+0x130], R3 ;  /* 0x00013003000075a7 */ /* 0x00872400080011ff */
[----:B----4-:R-:W-:Y:S05]  /*7e50*/  @!P0 NANOSLEEP.SYNCS 0x989680 ;  /* 0x009896800000895d */ /* 0x010fea0003900000 */
[----:B------:R-:W4:Y:S02]  /*7e60*/  @!P0 SYNCS.PHASECHK.TRANS64 P0, [R0+URZ+0x130], R3 ;  /* 0x00013003000085a7 */ /* 0x000f2400080010ff */
[----:B----4-:R-:W-:Y:S05]  /*7e70*/  @!P0 BRA `(.L_x_150) ;  /* 0xfffffffc00f08947 */ /* 0x010fea000383ffff */
[----:B------:R-:W-:Y:S05]  /*7e80*/  BRA `(.L_x_151) ;  /* 0xffffffc4007c7947 */ /* 0x000fea000383ffff */
.L_x_77:
[----:B------:R-:W-:Y:S07]  /*7e90*/  MOV R0, UR14 ;  /* 0x0000000e00007c02 */ /* 0x000fee0008000f00 */
.L_x_152:
[----:B-1----:R1:W3:Y:S02]  /*7ea0*/  SYNCS.PHASECHK.TRANS64.TRYWAIT P0, [R0+URZ+0x128], R3 ;  /* 0x00012803000075a7 */ /* 0x0022e400080011ff */
[----:B---3--:R-:W-:Y:S05]  /*7eb0*/  @!P0 NANOSLEEP.SYNCS 0x989680 ;  /* 0x009896800000895d */ /* 0x008fea0003900000 */
[----:B------:R-:W3:Y:S02]  /*7ec0*/  @!P0 SYNCS.PHASECHK.TRANS64 P0, [R0+URZ+0x128], R3 ;  /* 0x00012803000085a7 */ /* 0x000ee400080010ff */
[----:B---3--:R-:W-:Y:S05]  /*7ed0*/  @!P0 BRA `(.L_x_152) ;  /* 0xfffffffc00f08947 */ /* 0x008fea000383ffff */
[----:B------:R-:W-:Y:S05]  /*7ee0*/  BRA `(.L_x_76) ;  /* 0xffffffc800687947 */ /* 0x000fea000383ffff */
.L_x_80:
[----:B------:R-:W-:Y:S07]  /*7ef0*/  MOV R0, UR14 ;  /* 0x0000000e00007c02 */ /* 0x000fee0008000f00 */
.L_x_153:
[----:B-1----:R1:W2:Y:S02]  /*7f00*/  SYNCS.PHASECHK.TRANS64.TRYWAIT P2, [R0+URZ+0x118], R29 ;  /* 0x0001181d000075a7 */ /* 0x0022a400080411ff */
[----:B--2---:R-:W-:Y:S05]  /*7f10*/  @!P2 NANOSLEEP.SYNCS 0x989680 ;  /* 0x009896800000a95d */ /* 0x004fea0003900000 */
[----:B------:R-:W2:Y:S02]  /*7f20*/  @!P2 SYNCS.PHASECHK.TRANS64 P2, [R0+URZ+0x118], R29 ;  /* 0x0001181d0000a5a7 */ /* 0x000ea400080410ff */
[----:B--2---:R-:W-:Y:S05]  /*7f30*/  @!P2 BRA `(.L_x_153) ;  /* 0xfffffffc00f0a947 */ /* 0x004fea000383ffff */
[----:B------:R-:W-:Y:S05]  /*7f40*/  BRA `(.L_x_154) ;  /* 0xffffffc800f07947 */ /* 0x000fea000383ffff */
.L_x_83:
[----:B------:R-:W-:Y:S07]  /*7f50*/  MOV R0, UR47 ;  /* 0x0000002f00007c02 */ /* 0x000fee0008000f00 */
.L_x_155:
[----:B-1----:R1:W2:Y:S02]  /*7f60*/  SYNCS.PHASECHK.TRANS64.TRYWAIT P0, [R0+URZ+0x130], R3 ;  /* 0x00013003000075a7 */ /* 0x0022a400080011ff */
[----:B--2---:R-:W-:Y:S05]  /*7f70*/  @!P0 NANOSLEEP.SYNCS 0x989680 ;  /* 0x009896800000895d */ /* 0x004fea0003900000 */
[----:B------:R-:W2:Y:S02]  /*7f80*/  @!P0 SYNCS.PHASECHK.TRANS64 P0, [R0+URZ+0x130], R3 ;  /* 0x00013003000085a7 */ /* 0x000ea400080010ff */
[----:B--2---:R-:W-:Y:S05]  /*7f90*/  @!P0 BRA `(.L_x_155) ;  /* 0xfffffffc00f08947 */ /* 0x004fea000383ffff */
[----:B------:R-:W-:Y:S05]  /*7fa0*/  BRA `(.L_x_156) ;  /* 0xffffffd0006c7947 */ /* 0x000fea000383ffff */
.L_x_94:
[----:B-1----:R-:W-:Y:S04]  /*7fb0*/  MOV R0, UR47 ;  /* 0x0000002f00007c02 */ /* 0x002fe80008000f00 */
[----:B------:R1:W2:Y:S03]  /*7fc0*/  SYNCS.PHASECHK.TRANS64.TRYWAIT P1, [R0+URZ+0x110], R5 ;  /* 0x00011005000075a7 */ /* 0x0002a600080211ff */
[----:B--2---:R-:W-:Y:S05]  /*7fd0*/  @!P1 NANOSLEEP.SYNCS 0x989680 ;  /* 0x009896800000995d */ /* 0x004fea0003900000 */
[----:B------:R-:W2:Y:S02]  /*7fe0*/  @!P1 SYNCS.PHASECHK.TRANS64 P1, [R0+URZ+0x110], R5 ;  /* 0x00011005000095a7 */ /* 0x000ea400080210ff */
[----:B--2---:R-:W-:Y:S05]  /*7ff0*/  @!P1 BRA `(.L_x_94) ;  /* 0xfffffffc00ec9947 */ /* 0x004fea000383ffff */
[----:B------:R-:W-:Y:S05]  /*8000*/  BRA `(.L_x_93) ;  /* 0xffffffdc00687947 */ /* 0x000fea000383ffff */
.L_x_96:
[----:B------:R1:W1:Y:S02]  /*8010*/  SYNCS.PHASECHK.TRANS64.TRYWAIT P1, [R152+URZ+0x140], R3 ;  /* 0x00014003980075a7 */ /* 0x00026400080211ff */
[----:B-1----:R-:W-:Y:S05]  /*8020*/  @!P1 NANOSLEEP.SYNCS 0x989680 ;  /* 0x009896800000995d */ /* 0x002fea0003900000 */
[----:B------:R-:W1:Y:S02]  /*8030*/  @!P1 SYNCS.PHASECHK.TRANS64 P1, [R152+URZ+0x140], R3 ;  /* 0x00014003980095a7 */ /* 0x000e6400080210ff */
[----:B-1----:R-:W-:Y:S05]  /*8040*/  @!P1 BRA `(.L_x_96) ;  /* 0xfffffffc00f09947 */ /* 0x002fea000383ffff */
[----:B------:R-:W-:Y:S05]  /*8050*/  BRA `(.L_x_95) ;  /* 0xffffffdc00ac7947 */ /* 0x000fea000383ffff */
        .weak           $__internal_0_$__cuda_sm10x_tcgen05_guardrail_trap_col_being_dealloced_not_returned_by_alloc
        .type           $__internal_0_$__cuda_sm10x_tcgen05_guardrail_trap_col_being_dealloced_not_returned_by_alloc,@function
        .size           $__internal_0_$__cuda_sm10x_tcgen05_guardrail_trap_col_being_dealloced_not_returned_by_alloc,($__internal_1_$__cuda_sm10x_tcgen05_guardrail_trap_phase_invalid_during_alloc - $__internal_0_$__cuda_sm10x_tcgen05_guardrail_trap_col_being_dealloced_not_returned_by_alloc)
$__internal_0_$__cuda_sm10x_tcgen05_guardrail_trap_col_being_dealloced_not_returned_by_alloc:
[----:B------:R-:W-:Y:S05]  /*8060*/  BPT.TRAP 0x1 ;  /* 0x000000040000795c */ /* 0x000fea0000300000 */
[----:B------:R-:W-:-:S04]  /*8070*/  MOV R3, 0x0 ;  /* 0x0000000000037802 */ /* 0x000fc80000000f00 */
[----:B------:R-:W-:Y:S05]  /*8080*/  RET.REL.NODEC R2 `(_ZN7cutlass13device_kernelINS_4conv6kernel13ConvUniversalINS1_16ConvProblemShapeILNS1_8OperatorE1ELi2EEENS1_10collective14CollectiveConvINS1_47MainloopSm100TmaUmmaWarpSpecializedImplicitGemmILS5_1ELi17ELi2ELi1ELi2EN4cute5tupleIJNSA_1CILi1EEESD_SD_EEEEENSB_IJNSC_ILi128EEENSC_ILi64EEENSB_IJSH_EEEEEENS_12float_e4m3_tESK_NSA_8TiledMMAINSA_8MMA_AtomIJNSA_10MMA_TraitsINSA_19SM100_MMA_F8F6F4_SSEJSK_SK_fSG_SH_NSA_17integral_constantINSA_4UMMA5MajorELSR_0EEENSP_ISR_LSR_1EEENSP_INSQ_7ScaleInELSU_0EEESV_EEEEEENSA_6LayoutISE_NSB_IJNSC_ILi0EEESZ_SZ_EEEEENSB_IJNSA_10UnderscoreES12_S12_EEEEENS7_6detail27Sm100ImplicitGemmTileTraitsINSA_20SM90_TMA_LOAD_IM2COLENSA_14ComposedLayoutINSA_7SwizzleILi2ELi4ELi3EEENSA_18smem_ptr_flag_bitsILi8EEENSY_INSB_IJNSC_ILi8EEESH_EEENSB_IJSH_SD_EEEEEEEvEENS16_INSA_13SM90_TMA_LOADENS18_IS1A_S1C_NSY_INSB_IJSH_S1D_EEENSB_IJSD_SH_EEEEEEEvEEEENS_8epilogue10collective18CollectiveEpilogueINS1Q_23Sm100TmaWarpSpecializedILi1ELi1ELi64ELb0ELb0EEEJSJ_NSB_IJNSY_ISG_SD_EENSY_ISH_SD_EEEEESK_NSB_IJNSB_IJlllEEESD_SZ_EEESK_S1Z_NS1Q_6fusion15FusionCallbacksIS1U_NS20_17LinearCombinationISK_fSK_fLNS_15FloatRoundStyleE2EEESJ_S1X_JEEENSA_5SM1004TMEM4LOAD26SM100_TMEM_LOAD_32dp32b64xES17_S1H_NSA_39AutoVectorizingCopyWithAssumedAlignmentILi128EEENSA_21SM90_TMA_STORE_IM2COLES1H_S2B_S2B_EEEvvEEEEvNT_6ParamsE) ;  /* 0xffffff7c02dc7950 */ /* 0x000fea0003c3ffff */
        .weak           $__internal_1_$__cuda_sm10x_tcgen05_guardrail_trap_phase_invalid_during_alloc
        .type           $__internal_1_$__cuda_sm10x_tcgen05_guardrail_trap_phase_invalid_during_alloc,@function
        .size           $__internal_1_$__cuda_sm10x_tcgen05_guardrail_trap_phase_invalid_during_alloc,($__internal_2_$__cuda_sm10x_tcgen05_guardrail_trap_unallocated_columns_being_dealloced - $__internal_1_$__cuda_sm10x_tcgen05_guardrail_trap_phase_invalid_during_alloc)
$__internal_1_$__cuda_sm10x_tcgen05_guardrail_trap_phase_invalid_during_alloc:
[----:B------:R-:W-:Y:S05]  /*8090*/  BPT.TRAP 0x1 ;  /* 0x000000040000795c */ /* 0x000fea0000300000 */
[----:B------:R-:W-:-:S04]  /*80a0*/  HFMA2 R3, -RZ, RZ, 0, 0 ;  /* 0x00000000ff037431 */ /* 0x000fc800000001ff */
[----:B------:R-:W-:Y:S05]  /*80b0*/  RET.REL.NODEC R2 `(_ZN7cutlass13device_kernelINS_4conv6kernel13ConvUniversalINS1_16ConvProblemShapeILNS1_8OperatorE1ELi2EEENS1_10collective14CollectiveConvINS1_47MainloopSm100TmaUmmaWarpSpecializedImplicitGemmILS5_1ELi17ELi2ELi1ELi2EN4cute5tupleIJNSA_1CILi1EEESD_SD_EEEEENSB_IJNSC_ILi128EEENSC_ILi64EEENSB_IJSH_EEEEEENS_12float_e4m3_tESK_NSA_8TiledMMAINSA_8MMA_AtomIJNSA_10MMA_TraitsINSA_19SM100_MMA_F8F6F4_SSEJSK_SK_fSG_SH_NSA_17integral_constantINSA_4UMMA5MajorELSR_0EEENSP_ISR_LSR_1EEENSP_INSQ_7ScaleInELSU_0EEESV_EEEEEENSA_6LayoutISE_NSB_IJNSC_ILi0EEESZ_SZ_EEEEENSB_IJNSA_10UnderscoreES12_S12_EEEEENS7_6detail27Sm100ImplicitGemmTileTraitsINSA_20SM90_TMA_LOAD_IM2COLENSA_14ComposedLayoutINSA_7SwizzleILi2ELi4ELi3EEENSA_18smem_ptr_flag_bitsILi8EEENSY_INSB_IJNSC_ILi8EEESH_EEENSB_IJSH_SD_EEEEEEEvEENS16_INSA_13SM90_TMA_LOADENS18_IS1A_S1C_NSY_INSB_IJSH_S1D_EEENSB_IJSD_SH_EEEEEEEvEEEENS_8epilogue10collective18CollectiveEpilogueINS1Q_23Sm100TmaWarpSpecializedILi1ELi1ELi64ELb0ELb0EEEJSJ_NSB_IJNSY_ISG_SD_EENSY_ISH_SD_EEEEESK_NSB_IJNSB_IJlllEEESD_SZ_EEESK_S1Z_NS1Q_6fusion15FusionCallbacksIS1U_NS20_17LinearCombinationISK_fSK_fLNS_15FloatRoundStyleE2EEESJ_S1X_JEEENSA_5SM1004TMEM4LOAD26SM100_TMEM_LOAD_32dp32b64xES17_S1H_NSA_39AutoVectorizingCopyWithAssumedAlignmentILi128EEENSA_21SM90_TMA_STORE_IM2COLES1H_S2B_S2B_EEEvvEEEEvNT_6ParamsE) ;  /* 0xffffff7c02d07950 */ /* 0x000fea0003c3ffff */
        .weak           $__internal_2_$__cuda_sm10x_tcgen05_guardrail_trap_unallocated_columns_being_dealloced
        .type           $__internal_2_$__cuda_sm10x_tcgen05_guardrail_trap_unallocated_columns_being_dealloced,@function
        .size           $__internal_2_$__cuda_sm10x_tcgen05_guardrail_trap_unallocated_columns_being_dealloced,(.L_x_158 - $__internal_2_$__cuda_sm10x_tcgen05_guardrail_trap_unallocated_columns_being_dealloced)
$__internal_2_$__cuda_sm10x_tcgen05_guardrail_trap_unallocated_columns_being_dealloced:
[----:B------:R-:W-:Y:S05]  /*80c0*/  BPT.TRAP 0x1 ;  /* 0x000000040000795c */ /* 0x000fea0000300000 */
[----:B------:R-:W-:-:S04]  /*80d0*/  MOV R3, 0x0 ;  /* 0x0000000000037802 */ /* 0x000fc80000000f00 */
[----:B------:R-:W-:Y:S05]  /*80e0*/  RET.REL.NODEC R2 `(_ZN7cutlass13device_kernelINS_4conv6kernel13ConvUniversalINS1_16ConvProblemShapeILNS1_8OperatorE1ELi2EEENS1_10collective14CollectiveConvINS1_47MainloopSm100TmaUmmaWarpSpecializedImplicitGemmILS5_1ELi17ELi2ELi1ELi2EN4cute5tupleIJNSA_1CILi1EEESD_SD_EEEEENSB_IJNSC_ILi128EEENSC_ILi64EEENSB_IJSH_EEEEEENS_12float_e4m3_tESK_NSA_8TiledMMAINSA_8MMA_AtomIJNSA_10MMA_TraitsINSA_19SM100_MMA_F8F6F4_SSEJSK_SK_fSG_SH_NSA_17integral_constantINSA_4UMMA5MajorELSR_0EEENSP_ISR_LSR_1EEENSP_INSQ_7ScaleInELSU_0EEESV_EEEEEENSA_6LayoutISE_NSB_IJNSC_ILi0EEESZ_SZ_EEEEENSB_IJNSA_10UnderscoreES12_S12_EEEEENS7_6detail27Sm100ImplicitGemmTileTraitsINSA_20SM90_TMA_LOAD_IM2COLENSA_14ComposedLayoutINSA_7SwizzleILi2ELi4ELi3EEENSA_18smem_ptr_flag_bitsILi8EEENSY_INSB_IJNSC_ILi8EEESH_EEENSB_IJSH_SD_EEEEEEEvEENS16_INSA_13SM90_TMA_LOADENS18_IS1A_S1C_NSY_INSB_IJSH_S1D_EEENSB_IJSD_SH_EEEEEEEvEEEENS_8epilogue10collective18CollectiveEpilogueINS1Q_23Sm100TmaWarpSpecializedILi1ELi1ELi64ELb0ELb0EEEJSJ_NSB_IJNSY_ISG_SD_EENSY_ISH_SD_EEEEESK_NSB_IJNSB_IJlllEEESD_SZ_EEESK_S1Z_NS1Q_6fusion15FusionCallbacksIS1U_NS20_17LinearCombinationISK_fSK_fLNS_15FloatRoundStyleE2EEESJ_S1X_JEEENSA_5SM1004TMEM4LOAD26SM100_TMEM_LOAD_32dp32b64xES17_S1H_NSA_39AutoVectorizingCopyWithAssumedAlignmentILi128EEENSA_21SM90_TMA_STORE_IM2COLES1H_S2B_S2B_EEEvvEEEEvNT_6ParamsE) ;  /* 0xffffff7c02c47950 */ /* 0x000fea0003c3ffff */
.L_x_157:
[----:B------:R-:W-:-:S00]  /*80f0*/  BRA `(.L_x_157) ;  /* 0xfffffffc00fc7947 */ /* 0x000fc0000383ffff */
[----:B------:R-:W-:-:S00]  /*8100*/  NOP ;  /* 0x0000000000007918 */ /* 0x000fc00000000000 */
[----:B------:R-:W-:-:S00]  /*8110*/  NOP ;  /* 0x0000000000007918 */ /* 0x000fc00000000000 */
[----:B------:R-:W-:-:S00]  /*8120*/  NOP ;  /* 0x0000000000007918 */ /* 0x000fc00000000000 */
[----:B------:R-:W-:-:S00]  /*8130*/  NOP ;  /* 0x0000000000007918 */ /* 0x000fc00000000000 */
[----:B------:R-:W-:-:S00]  /*8140*/  NOP ;  /* 0x0000000000007918 */ /* 0x000fc00000000000 */
[----:B------:R-:W-:-:S00]  /*8150*/  NOP ;  /* 0x0000000000007918 */ /* 0x000fc00000000000 */
[----:B------:R-:W-:-:S00]  /*8160*/  NOP ;  /* 0x0000000000007918 */ /* 0x000fc00000000000 */
[----:B------:R-:W-:-:S00]  /*8170*/  NOP ;  /* 0x0000000000007918 */ /* 0x000fc00000000000 */
.L_x_158:


//--------------------- .nv.global.init           --------------------------
	.section	.nv.global.init,"aw",@progbits
.nv.global.init:
	.type		$str$29,@object
	.size		$str$29,($str$30 - $str$29)
$str$29:
        /*0000*/ 	.byte	0x28, 0x61, 0x64, 0x64, 0x72, 0x65, 0x73, 0x73, 0x20, 0x26, 0x20, 0x6d, 0x61, 0x73, 0x6b, 0x29
        /*0010*/ 	.byte	0x20, 0x3d, 0x3d, 0x20, 0x30, 0x00
	.type		$str$30,@object
	.size		$str$30,($str$28 - $str$30)
$str$30:
        /*0016*/ 	.byte	0x2f, 0x74, 0x6d, 0x70, 0x2f, 0x63, 0x75, 0x74, 0x6c, 0x61, 0x73, 0x73, 0x5f, 0x73, 0x77, 0x65
        /*0026*/ 	.byte	0x65, 0x70, 0x5f, 0x73, 0x72, 0x63, 0x2f, 0x69, 0x6e, 0x63, 0x6c, 0x75, 0x64, 0x65, 0x2f, 0x63
        /*0036*/ 	.byte	0x75, 0x74, 0x65, 0x2f, 0x70, 0x6f, 0x69, 0x6e, 0x74, 0x65, 0x72, 0x5f, 0x66, 0x6c, 0x61, 0x67
        /*0046*/ 	.byte	0x67, 0x65, 0x64, 0x2e, 0x68, 0x70, 0x70, 0x00
	.type		$str$28,@object
	.size		$str$28,($str$27 - $str$28)
$str$28:
        /*004e*/ 	.byte	0x2f, 0x74, 0x6d, 0x70, 0x2f, 0x63, 0x75, 0x74, 0x6c, 0x61, 0x73, 0x73, 0x5f, 0x73, 0x77, 0x65
        /*005e*/ 	.byte	0x65, 0x70, 0x5f, 0x73, 0x72, 0x63, 0x2f, 0x69, 0x6e, 0x63, 0x6c, 0x75, 0x64, 0x65, 0x2f, 0x63
        /*006e*/ 	.byte	0x75, 0x74, 0x65, 0x2f, 0x61, 0x74, 0x6f, 0x6d, 0x2f, 0x63, 0x6f, 0x70, 0x79, 0x5f, 0x74, 0x72
        /*007e*/ 	.byte	0x61, 0x69, 0x74, 0x73, 0x5f, 0x73, 0x6d, 0x31, 0x30, 0x30, 0x2e, 0x68, 0x70, 0x70, 0x00
	.type		$str$27,@object
	.size		$str$27,(__unnamed_1 - $str$27)
$str$27:
        /*008d*/ 	.byte	0x28, 0x28, 0x75, 0x69, 0x6e, 0x74, 0x33, 0x32, 0x5f, 0x74, 0x28, 0x74, 0x68, 0x72, 0x65, 0x61
        /*009d*/ 	.byte	0x64, 0x49, 0x64, 0x78, 0x2e, 0x78, 0x29, 0x20, 0x2f, 0x20, 0x33, 0x32, 0x29, 0x20, 0x25, 0x20
        /*00ad*/ 	.byte	0x34, 0x29, 0x20, 0x3d, 0x3d, 0x20, 0x28, 0x28, 0x28, 0x74, 0x6d, 0x65, 0x6d, 0x5f, 0x61, 0x64
        /*00bd*/ 	.byte	0x64, 0x72, 0x20, 0x3e, 0x3e, 0x20, 0x31, 0x36, 0x29, 0x20, 0x2f, 0x20, 0x33, 0x32, 0x29, 0x20
        /*00cd*/ 	.byte	0x25, 0x20, 0x34, 0x29, 0x00
	.type		__unnamed_1,@object
	.size		__unnamed_1,(__unnamed_2 - __unnamed_1)
__unnamed_1:
        /*00d2*/ 	.byte	0x61, 0x75, 0x74, 0x6f, 0x20, 0x63, 0x75, 0x74, 0x65, 0x3a, 0x3a, 0x61, 0x73, 0x5f, 0x70, 0x6f
        /* <DEDUP_REMOVED lines=24> */
        /*0262*/ 	.byte	0x43, 0x3c, 0x38, 0x31, 0x39, 0x32, 0x3e, 0x3e, 0x3e, 0x3e, 0x5d, 0x00
	.type		__unnamed_2,@object
	.size		__unnamed_2,(.L_2 - __unnamed_2)
__unnamed_2:
        /* <DEDUP_REMOVED lines=42> */
        /*050e*/ 	.byte	0x3e, 0x3e, 0x3e, 0x3e, 0x5d, 0x00
.L_2:


//--------------------- .nv.shared._ZN7cutlass13device_kernelINS_4conv6kernel13ConvUniversalINS1_16ConvProblemShapeILNS1_8OperatorE1ELi2EEENS1_10collective14CollectiveConvINS1_47MainloopSm100TmaUmmaWarpSpecializedImplicitGemmILS5_1ELi17ELi2ELi1ELi2EN4cute5tupleIJNSA_1CILi1EEESD_SD_EEEEENSB_IJNSC_ILi128EEENSC_ILi64EEENSB_IJSH_EEEEEENS_12float_e4m3_tESK_NSA_8TiledMMAINSA_8MMA_AtomIJNSA_10MMA_TraitsINSA_19SM100_MMA_F8F6F4_SSEJSK_SK_fSG_SH_NSA_17integral_constantINSA_4UMMA5MajorELSR_0EEENSP_ISR_LSR_1EEENSP_INSQ_7ScaleInELSU_0EEESV_EEEEEENSA_6LayoutISE_NSB_IJNSC_ILi0EEESZ_SZ_EEEEENSB_IJNSA_10UnderscoreES12_S12_EEEEENS7_6detail27Sm100ImplicitGemmTileTraitsINSA_20SM90_TMA_LOAD_IM2COLENSA_14ComposedLayoutINSA_7SwizzleILi2ELi4ELi3EEENSA_18smem_ptr_flag_bitsILi8EEENSY_INSB_IJNSC_ILi8EEESH_EEENSB_IJSH_SD_EEEEEEEvEENS16_INSA_13SM90_TMA_LOADENS18_IS1A_S1C_NSY_INSB_IJSH_S1D_EEENSB_IJSD_SH_EEEEEEEvEEEENS_8epilogue10collective18CollectiveEpilogueINS1Q_23Sm100TmaWarpSpecializedILi1ELi1ELi64ELb0ELb0EEEJSJ_NSB_IJNSY_ISG_SD_EENSY_ISH_SD_EEEEESK_NSB_IJNSB_IJlllEEESD_SZ_EEESK_S1Z_NS1Q_6fusion15FusionCallbacksIS1U_NS20_17LinearCombinationISK_fSK_fLNS_15FloatRoundStyleE2EEESJ_S1X_JEEENSA_5SM1004TMEM4LOAD26SM100_TMEM_LOAD_32dp32b64xES17_S1H_NSA_39AutoVectorizingCopyWithAssumedAlignmentILi128EEENSA_21SM90_TMA_STORE_IM2COLES1H_S2B_S2B_EEEvvEEEEvNT_6ParamsE --------------------------
	.section	.nv.shared._ZN7cutlass13device_kernelINS_4conv6kernel13ConvUniversalINS1_16ConvProblemShapeILNS1_8OperatorE1ELi2EEENS1_10collective14CollectiveConvINS1_47MainloopSm100TmaUmmaWarpSpecializedImplicitGemmILS5_1ELi17ELi2ELi1ELi2EN4cute5tupleIJNSA_1CILi1EEESD_SD_EEEEENSB_IJNSC_ILi128EEENSC_ILi64EEENSB_IJSH_EEEEEENS_12float_e4m3_tESK_NSA_8TiledMMAINSA_8MMA_AtomIJNSA_10MMA_TraitsINSA_19SM100_MMA_F8F6F4_SSEJSK_SK_fSG_SH_NSA_17integral_constantINSA_4UMMA5MajorELSR_0EEENSP_ISR_LSR_1EEENSP_INSQ_7ScaleInELSU_0EEESV_EEEEEENSA_6LayoutISE_NSB_IJNSC_ILi0EEESZ_SZ_EEEEENSB_IJNSA_10UnderscoreES12_S12_EEEEENS7_6detail27Sm100ImplicitGemmTileTraitsINSA_20SM90_TMA_LOAD_IM2COLENSA_14ComposedLayoutINSA_7SwizzleILi2ELi4ELi3EEENSA_18smem_ptr_flag_bitsILi8EEENSY_INSB_IJNSC_ILi8EEESH_EEENSB_IJSH_SD_EEEEEEEvEENS16_INSA_13SM90_TMA_LOADENS18_IS1A_S1C_NSY_INSB_IJSH_S1D_EEENSB_IJSD_SH_EEEEEEEvEEEENS_8epilogue10collective18CollectiveEpilogueINS1Q_23Sm100TmaWarpSpecializedILi1ELi1ELi64ELb0ELb0EEEJSJ_NSB_IJNSY_ISG_SD_EENSY_ISH_SD_EEEEESK_NSB_IJNSB_IJlllEEESD_SZ_EEESK_S1Z_NS1Q_6fusion15FusionCallbacksIS1U_NS20_17LinearCombinationISK_fSK_fLNS_15FloatRoundStyleE2EEESJ_S1X_JEEENSA_5SM1004TMEM4LOAD26SM100_TMEM_LOAD_32dp32b64xES17_S1H_NSA_39AutoVectorizingCopyWithAssumedAlignmentILi128EEENSA_21SM90_TMA_STORE_IM2COLES1H_S2B_S2B_EEEvvEEEEvNT_6ParamsE,"aw",@nobits
	.sectionflags	@""
	.align	16
	.zero		1024


//--------------------- .nv.shared.reserved.0     --------------------------
	.section	.nv.shared.reserved.0,"aw",@nobits
	.weak		__nv_reservedSMEM_offset_0_alias
	.size		__nv_reservedSMEM_offset_0_alias, 0, 64
	.other		__nv_reservedSMEM_offset_0_alias,@"STO_CUDA_RESERVED_SHARED STV_DEFAULT"
__nv_reservedSMEM_offset_0_alias:
	.zero		0
.nv.shared.reserved.0:
	.zero		64
	.weak		__nv_reservedSMEM_tcgen05_partition
	.type		__nv_reservedSMEM_tcgen05_partition,@object
	.size		__nv_reservedSMEM_tcgen05_partition,(.L_0 - __nv_reservedSMEM_tcgen05_partition)
__nv_reservedSMEM_tcgen05_partition:
	.zero		32
.L_0:


//--------------------- .nv.global                --------------------------
	.section	.nv.global,"aw",@nobits
.nv.global:
	.type		_ZN39_INTERNAL_07ea3180_4_k_cu_004f06ae_31964cute1_E,@object
	.size		_ZN39_INTERNAL_07ea3180_4_k_cu_004f06ae_31964cute1_E,(_ZN39_INTERNAL_07ea3180_4_k_cu_004f06ae_31964cuda3std3__45__cpo6cbeginE - _ZN39_INTERNAL_07ea3180_4_k_cu_004f06ae_31964cute1_E)
_ZN39_INTERNAL_07ea3180_4_k_cu_004f06ae_31964cute1_E:
	.zero		1
	.type		_ZN39_INTERNAL_07ea3180_4_k_cu_004f06ae_31964cuda3std3__45__cpo6cbeginE,@object
	.size		_ZN39_INTERNAL_07ea3180_4_k_cu_004f06ae_31964cuda3std3__45__cpo6cbeginE,(_ZN39_INTERNAL_07ea3180_4_k_cu_004f06ae_31964cuda3std3__48in_placeE - _ZN39_INTERNAL_07ea3180_4_k_cu_004f06ae_31964cuda3std3__45__cpo6cbeginE)
_ZN39_INTERNAL_07ea3180_4_k_cu_004f06ae_31964cuda3std3__45__cpo6cbeginE:
	.zero		1
	.type		_ZN39_INTERNAL_07ea3180_4_k_cu_004f06ae_31964cuda3std3__48in_placeE,@object
	.size		_ZN39_INTERNAL_07ea3180_4_k_cu_004f06ae_31964cuda3std3__48in_placeE,(_ZN39_INTERNAL_07ea3180_4_k_cu_004f06ae_31964cuda3std6ranges3__45__cpo9iter_moveE - _ZN39_INTERNAL_07ea3180_4_k_cu_004f06ae_31964cuda3std3__48in_placeE)
_ZN39_INTERNAL_07ea3180_4_k_cu_004f06ae_31964cuda3std3__48in_placeE:
	.zero		1
	.type		_ZN39_INTERNAL_07ea3180_4_k_cu_004f06ae_31964cuda3std6ranges3__45__cpo9iter_moveE,@object
	.size		_ZN39_INTERNAL_07ea3180_4_k_cu_004f06ae_31964cuda3std6ranges3__45__cpo9iter_moveE,(_ZN39_INTERNAL_07ea3180_4_k_cu_004f06ae_31964cuda3std3__45__cpo5beginE - _ZN39_INTERNAL_07ea3180_4_k_cu_004f06ae_31964cuda3std6ranges3__45__cpo9iter_moveE)
_ZN39_INTERNAL_07ea3180_4_k_cu_004f06ae_31964cuda3std6ranges3__45__cpo9iter_moveE:
	.zero		1
	.type		_ZN39_INTERNAL_07ea3180_4_k_cu_004f06ae_31964cuda3std3__45__cpo5beginE,@object
	.size		_ZN39_INTERNAL_07ea3180_4_k_cu_004f06ae_31964cuda3std3__45__cpo5beginE,(_ZN39_INTERNAL_07ea3180_4_k_cu_004f06ae_31964cuda3std3__441_GLOBAL__N__07ea3180_4_k_cu_004f06ae_31966ignoreE - _ZN39_INTERNAL_07ea3180_4_k_cu_004f06ae_31964cuda3std3__45__cpo5beginE)
_ZN39_INTERNAL_07ea3180_4_k_cu_004f06ae_31964cuda3std3__45__cpo5beginE:
	.zero		1
	.type		_ZN39_INTERNAL_07ea3180_4_k_cu_004f06ae_31964cuda3std3__441_GLOBAL__N__07ea3180_4_k_cu_004f06ae_31966ignoreE,@object
	.size		_ZN39_INTERNAL_07ea3180_4_k_cu_004f06ae_31964cuda3std3__441_GLOBAL__N__07ea3180_4_k_cu_004f06ae_31966ignoreE,(_ZN39_INTERNAL_07ea3180_4_k_cu_004f06ae_31964cute7productE - _ZN39_INTERNAL_07ea3180_4_k_cu_004f06ae_31964cuda3std3__441_GLOBAL__N__07ea3180_4_k_cu_004f06ae_31966ignoreE)
_ZN39_INTERNAL_07ea3180_4_k_cu_004f06ae_31964cuda3std3__441_GLOBAL__N__07ea3180_4_k_cu_004f06ae_31966ignoreE:
	.zero		1
	.type		_ZN39_INTERNAL_07ea3180_4_k_cu_004f06ae_31964cute7productE,@object
	.size		_ZN39_INTERNAL_07ea3180_4_k_cu_004f06ae_31964cute7productE,(_ZN39_INTERNAL_07ea3180_4_k_cu_004f06ae_31964cuda3std3__45__cpo3endE - _ZN39_INTERNAL_07ea3180_4_k_cu_004f06ae_31964cute7productE)
_ZN39_INTERNAL_07ea3180_4_k_cu_004f06ae_31964cute7productE:
	.zero		1
	.type		_ZN39_INTERNAL_07ea3180_4_k_cu_004f06ae_31964cuda3std3__45__cpo3endE,@object
	.size		_ZN39_INTERNAL_07ea3180_4_k_cu_004f06ae_31964cuda3std3__45__cpo3endE,(_ZN39_INTERNAL_07ea3180_4_k_cu_004f06ae_31964cuda3std3__419piecewise_constructE - _ZN39_INTERNAL_07ea3180_4_k_cu_004f06ae_31964cuda3std3__45__cpo3endE)
_ZN39_INTERNAL_07ea3180_4_k_cu_004f06ae_31964cuda3std3__45__cpo3endE:
	.zero		1
	.type		_ZN39_INTERNAL_07ea3180_4_k_cu_004f06ae_31964cuda3std3__419piecewise_constructE,@object
	.size		_ZN39_INTERNAL_07ea3180_4_k_cu_004f06ae_31964cuda3std3__419piecewise_constructE,(_ZN39_INTERNAL_07ea3180_4_k_cu_004f06ae_31964cuda3std3__45__cpo4cendE - _ZN39_INTERNAL_07ea3180_4_k_cu_004f06ae_31964cuda3std3__419piecewise_constructE)
_ZN39_INTERNAL_07ea3180_4_k_cu_004f06ae_31964cuda3std3__419piecewise_constructE:
	.zero		1
	.type		_ZN39_INTERNAL_07ea3180_4_k_cu_004f06ae_31964cuda3std3__45__cpo4cendE,@object
	.size		_ZN39_INTERNAL_07ea3180_4_k_cu_004f06ae_31964cuda3std3__45__cpo4cendE,(_ZN39_INTERNAL_07ea3180_4_k_cu_004f06ae_31964cuda3std6ranges3__45__cpo4swapE - _ZN39_INTERNAL_07ea3180_4_k_cu_004f06ae_31964cuda3std3__45__cpo4cendE)
_ZN39_INTERNAL_07ea3180_4_k_cu_004f06ae_31964cuda3std3__45__cpo4cendE:
	.zero		1
	.type		_ZN39_INTERNAL_07ea3180_4_k_cu_004f06ae_31964cuda3std6ranges3__45__cpo4swapE,@object
	.size		_ZN39_INTERNAL_07ea3180_4_k_cu_004f06ae_31964cuda3std6ranges3__45__cpo4swapE,(.L_10 - _ZN39_INTERNAL_07ea3180_4_k_cu_004f06ae_31964cuda3std6ranges3__45__cpo4swapE)
_ZN39_INTERNAL_07ea3180_4_k_cu_004f06ae_31964cuda3std6ranges3__45__cpo4swapE:
	.zero		1
.L_10:


//--------------------- .nv.constant0._ZN7cutlass13device_kernelINS_4conv6kernel13ConvUniversalINS1_16ConvProblemShapeILNS1_8OperatorE1ELi2EEENS1_10collective14CollectiveConvINS1_47MainloopSm100TmaUmmaWarpSpecializedImplicitGemmILS5_1ELi17ELi2ELi1ELi2EN4cute5tupleIJNSA_1CILi1EEESD_SD_EEEEENSB_IJNSC_ILi128EEENSC_ILi64EEENSB_IJSH_EEEEEENS_12float_e4m3_tESK_NSA_8TiledMMAINSA_8MMA_AtomIJNSA_10MMA_TraitsINSA_19SM100_MMA_F8F6F4_SSEJSK_SK_fSG_SH_NSA_17integral_constantINSA_4UMMA5MajorELSR_0EEENSP_ISR_LSR_1EEENSP_INSQ_7ScaleInELSU_0EEESV_EEEEEENSA_6LayoutISE_NSB_IJNSC_ILi0EEESZ_SZ_EEEEENSB_IJNSA_10UnderscoreES12_S12_EEEEENS7_6detail27Sm100ImplicitGemmTileTraitsINSA_20SM90_TMA_LOAD_IM2COLENSA_14ComposedLayoutINSA_7SwizzleILi2ELi4ELi3EEENSA_18smem_ptr_flag_bitsILi8EEENSY_INSB_IJNSC_ILi8EEESH_EEENSB_IJSH_SD_EEEEEEEvEENS16_INSA_13SM90_TMA_LOADENS18_IS1A_S1C_NSY_INSB_IJSH_S1D_EEENSB_IJSD_SH_EEEEEEEvEEEENS_8epilogue10collective18CollectiveEpilogueINS1Q_23Sm100TmaWarpSpecializedILi1ELi1ELi64ELb0ELb0EEEJSJ_NSB_IJNSY_ISG_SD_EENSY_ISH_SD_EEEEESK_NSB_IJNSB_IJlllEEESD_SZ_EEESK_S1Z_NS1Q_6fusion15FusionCallbacksIS1U_NS20_17LinearCombinationISK_fSK_fLNS_15FloatRoundStyleE2EEESJ_S1X_JEEENSA_5SM1004TMEM4LOAD26SM100_TMEM_LOAD_32dp32b64xES17_S1H_NSA_39AutoVectorizingCopyWithAssumedAlignmentILi128EEENSA_21SM90_TMA_STORE_IM2COLES1H_S2B_S2B_EEEvvEEEEvNT_6ParamsE --------------------------
	.section	.nv.constant0._ZN7cutlass13device_kernelINS_4conv6kernel13ConvUniversalINS1_16ConvProblemShapeILNS1_8OperatorE1ELi2EEENS1_10collective14CollectiveConvINS1_47MainloopSm100TmaUmmaWarpSpecializedImplicitGemmILS5_1ELi17ELi2ELi1ELi2EN4cute5tupleIJNSA_1CILi1EEESD_SD_EEEEENSB_IJNSC_ILi128EEENSC_ILi64EEENSB_IJSH_EEEEEENS_12float_e4m3_tESK_NSA_8TiledMMAINSA_8MMA_AtomIJNSA_10MMA_TraitsINSA_19SM100_MMA_F8F6F4_SSEJSK_SK_fSG_SH_NSA_17integral_constantINSA_4UMMA5MajorELSR_0EEENSP_ISR_LSR_1EEENSP_INSQ_7ScaleInELSU_0EEESV_EEEEEENSA_6LayoutISE_NSB_IJNSC_ILi0EEESZ_SZ_EEEEENSB_IJNSA_10UnderscoreES12_S12_EEEEENS7_6detail27Sm100ImplicitGemmTileTraitsINSA_20SM90_TMA_LOAD_IM2COLENSA_14ComposedLayoutINSA_7SwizzleILi2ELi4ELi3EEENSA_18smem_ptr_flag_bitsILi8EEENSY_INSB_IJNSC_ILi8EEESH_EEENSB_IJSH_SD_EEEEEEEvEENS16_INSA_13SM90_TMA_LOADENS18_IS1A_S1C_NSY_INSB_IJSH_S1D_EEENSB_IJSD_SH_EEEEEEEvEEEENS_8epilogue10collective18CollectiveEpilogueINS1Q_23Sm100TmaWarpSpecializedILi1ELi1ELi64ELb0ELb0EEEJSJ_NSB_IJNSY_ISG_SD_EENSY_ISH_SD_EEEEESK_NSB_IJNSB_IJlllEEESD_SZ_EEESK_S1Z_NS1Q_6fusion15FusionCallbacksIS1U_NS20_17LinearCombinationISK_fSK_fLNS_15FloatRoundStyleE2EEESJ_S1X_JEEENSA_5SM1004TMEM4LOAD26SM100_TMEM_LOAD_32dp32b64xES17_S1H_NSA_39AutoVectorizingCopyWithAssumedAlignmentILi128EEENSA_21SM90_TMA_STORE_IM2COLES1H_S2B_S2B_EEEvvEEEEvNT_6ParamsE,"a",@progbits
	.sectionflags	@""
	.align	4
.nv.constant0._ZN7cutlass13device_kernelINS_4conv6kernel13ConvUniversalINS1_16ConvProblemShapeILNS1_8OperatorE1ELi2EEENS1_10collective14CollectiveConvINS1_47MainloopSm100TmaUmmaWarpSpecializedImplicitGemmILS5_1ELi17ELi2ELi1ELi2EN4cute5tupleIJNSA_1CILi1EEESD_SD_EEEEENSB_IJNSC_ILi128EEENSC_ILi64EEENSB_IJSH_EEEEEENS_12float_e4m3_tESK_NSA_8TiledMMAINSA_8MMA_AtomIJNSA_10MMA_TraitsINSA_19SM100_MMA_F8F6F4_SSEJSK_SK_fSG_SH_NSA_17integral_constantINSA_4UMMA5MajorELSR_0EEENSP_ISR_LSR_1EEENSP_INSQ_7ScaleInELSU_0EEESV_EEEEEENSA_6LayoutISE_NSB_IJNSC_ILi0EEESZ_SZ_EEEEENSB_IJNSA_10UnderscoreES12_S12_EEEEENS7_6detail27Sm100ImplicitGemmTileTraitsINSA_20SM90_TMA_LOAD_IM2COLENSA_14ComposedLayoutINSA_7SwizzleILi2ELi4ELi3EEENSA_18smem_ptr_flag_bitsILi8EEENSY_INSB_IJNSC_ILi8EEESH_EEENSB_IJSH_SD_EEEEEEEvEENS16_INSA_13SM90_TMA_LOADENS18_IS1A_S1C_NSY_INSB_IJSH_S1D_EEENSB_IJSD_SH_EEEEEEEvEEEENS_8epilogue10collective18CollectiveEpilogueINS1Q_23Sm100TmaWarpSpecializedILi1ELi1ELi64ELb0ELb0EEEJSJ_NSB_IJNSY_ISG_SD_EENSY_ISH_SD_EEEEESK_NSB_IJNSB_IJlllEEESD_SZ_EEESK_S1Z_NS1Q_6fusion15FusionCallbacksIS1U_NS20_17LinearCombinationISK_fSK_fLNS_15FloatRoundStyleE2EEESJ_S1X_JEEENSA_5SM1004TMEM4LOAD26SM100_TMEM_LOAD_32dp32b64xES17_S1H_NSA_39AutoVectorizingCopyWithAssumedAlignmentILi128EEENSA_21SM90_TMA_STORE_IM2COLES1H_S2B_S2B_EEEvvEEEEvNT_6ParamsE:
	.zero		2944


//--------------------- SYMBOLS --------------------------

	.type		.nv.reservedSmem.offset0,@object
	.size		.nv.reservedSmem.offset0,0x4
	.type		.nv.reservedSmem.cap,@object
	.size		.nv.reservedSmem.cap,0x4
	.type		__assertfail,@function
